	.target	sm_90a

	.elftype	@"ET_EXEC"


//--------------------- .note.nv.tkinfo           --------------------------
	.section	.note.nv.tkinfo,"",@"SHT_NOTE"
	.sectionflags	@"SHF_NOTE_NV_TKINFO"
	.tkinfo
        /*0018*/ 	.word	0x00000002
        /*0030*/ 	.string	""
        /*0030*/ 	.string	"ptxas"
        /*0030*/ 	.string	"Cuda compilation tools, release 13.0, V13.0.88"
        /*0030*/ 	.string	"Build cuda_13.0.r13.0/compiler.36424714_0"
        /*0030*/ 	.string	"-arch sm_90a -m 64 "



//--------------------- .note.nv.cuinfo           --------------------------
	.section	.note.nv.cuinfo,"",@"SHT_NOTE"
	.sectionflags	@"SHF_NOTE_NV_CUINFO"
        /*0018*/ 	.short	0x0002
        /*001a*/ 	.short	0x005a
        /*001c*/ 	.short	0x0082
	.zero		2


//--------------------- .nv.info                  --------------------------
	.section	.nv.info,"",@"SHT_CUDA_INFO"
	.align	4


	//----- nvinfo : EIATTR_REGCOUNT
	.align		4
        /*0000*/ 	.byte	0x04, 0x2f
        /*0002*/ 	.short	(.L_15 - .L_14)
	.align		4
.L_14:
        /*0004*/ 	.word	index@(_ZN7cutlass13device_kernelINS_4gemm6kernel13GemmUniversalIN4cute5tupleIJiiiiEEENS1_10collective13CollectiveMmaINS1_34MainloopSm90TmaGmmaWarpSpecializedILi5ENS5_IJNS4_1CILi2EEENSA_ILi1EEESC_EEENS1_32KernelTmaWarpSpecializedPingpongEEENS5_IJNSA_ILi64EEENSA_ILi256EEENSA_ILi32EEEEEEfNS5_IJlSC_lEEEfSK_NS4_8TiledMMAINS4_8MMA_AtomIJNS4_4SM904GMMA30MMA_64x256x8_F32TF32TF32_SS_TNILNSO_7ScaleInE1ELSQ_1EEEEEENS4_6LayoutINS5_IJSC_SC_SC_EEENS5_IJNSA_ILi0EEESV_SV_EEEEENS5_IJNS4_10UnderscoreESY_SY_EEEEENS4_13SM90_TMA_LOADENS4_14ComposedLayoutINS4_7SwizzleILi3ELi4ELi3EEENS4_18smem_ptr_flag_bitsILi32EEENST_INS5_IJNSA_ILi8EEESI_EEENS5_IJSI_SC_EEEEEEEvNS4_8identityENS4_23SM90_TMA_LOAD_MULTICASTES1B_vS1C_EENS_8epilogue10collective6detail29Sm90TmaWarpSpecializedAdapterINS1G_15DefaultEpilogueIfSK_SK_NS1F_6thread17LinearCombinationIfLi1EffLNS1K_9ScaleType4KindE0ELNS_15FloatRoundStyleE2EfEENS1_15EpilogueDefaultEEEEEvvEEEEvNT_6ParamsE)
        /*0008*/ 	.word	0x000000a8


	//----- nvinfo : EIATTR_FRAME_SIZE
	.align		4
.L_15:
        /*000c*/ 	.byte	0x04, 0x11
        /*000e*/ 	.short	(.L_17 - .L_16)
	.align		4
.L_16:
        /*0010*/ 	.word	index@(_ZN7cutlass13device_kernelINS_4gemm6kernel13GemmUniversalIN4cute5tupleIJiiiiEEENS1_10collective13CollectiveMmaINS1_34MainloopSm90TmaGmmaWarpSpecializedILi5ENS5_IJNS4_1CILi2EEENSA_ILi1EEESC_EEENS1_32KernelTmaWarpSpecializedPingpongEEENS5_IJNSA_ILi64EEENSA_ILi256EEENSA_ILi32EEEEEEfNS5_IJlSC_lEEEfSK_NS4_8TiledMMAINS4_8MMA_AtomIJNS4_4SM904GMMA30MMA_64x256x8_F32TF32TF32_SS_TNILNSO_7ScaleInE1ELSQ_1EEEEEENS4_6LayoutINS5_IJSC_SC_SC_EEENS5_IJNSA_ILi0EEESV_SV_EEEEENS5_IJNS4_10UnderscoreESY_SY_EEEEENS4_13SM90_TMA_LOADENS4_14ComposedLayoutINS4_7SwizzleILi3ELi4ELi3EEENS4_18smem_ptr_flag_bitsILi32EEENST_INS5_IJNSA_ILi8EEESI_EEENS5_IJSI_SC_EEEEEEEvNS4_8identityENS4_23SM90_TMA_LOAD_MULTICASTES1B_vS1C_EENS_8epilogue10collective6detail29Sm90TmaWarpSpecializedAdapterINS1G_15DefaultEpilogueIfSK_SK_NS1F_6thread17LinearCombinationIfLi1EffLNS1K_9ScaleType4KindE0ELNS_15FloatRoundStyleE2EfEENS1_15EpilogueDefaultEEEEEvvEEEEvNT_6ParamsE)
        /*0014*/ 	.word	0x00000008


	//----- nvinfo : EIATTR_MIN_STACK_SIZE
	.align		4
.L_17:
        /*0018*/ 	.byte	0x04, 0x12
        /*001a*/ 	.short	(.L_19 - .L_18)
	.align		4
.L_18:
        /*001c*/ 	.word	index@(_ZN7cutlass13device_kernelINS_4gemm6kernel13GemmUniversalIN4cute5tupleIJiiiiEEENS1_10collective13CollectiveMmaINS1_34MainloopSm90TmaGmmaWarpSpecializedILi5ENS5_IJNS4_1CILi2EEENSA_ILi1EEESC_EEENS1_32KernelTmaWarpSpecializedPingpongEEENS5_IJNSA_ILi64EEENSA_ILi256EEENSA_ILi32EEEEEEfNS5_IJlSC_lEEEfSK_NS4_8TiledMMAINS4_8MMA_AtomIJNS4_4SM904GMMA30MMA_64x256x8_F32TF32TF32_SS_TNILNSO_7ScaleInE1ELSQ_1EEEEEENS4_6LayoutINS5_IJSC_SC_SC_EEENS5_IJNSA_ILi0EEESV_SV_EEEEENS5_IJNS4_10UnderscoreESY_SY_EEEEENS4_13SM90_TMA_LOADENS4_14ComposedLayoutINS4_7SwizzleILi3ELi4ELi3EEENS4_18smem_ptr_flag_bitsILi32EEENST_INS5_IJNSA_ILi8EEESI_EEENS5_IJSI_SC_EEEEEEEvNS4_8identityENS4_23SM90_TMA_LOAD_MULTICASTES1B_vS1C_EENS_8epilogue10collective6detail29Sm90TmaWarpSpecializedAdapterINS1G_15DefaultEpilogueIfSK_SK_NS1F_6thread17LinearCombinationIfLi1EffLNS1K_9ScaleType4KindE0ELNS_15FloatRoundStyleE2EfEENS1_15EpilogueDefaultEEEEEvvEEEEvNT_6ParamsE)
        /*0020*/ 	.word	0x00000008
.L_19:


//--------------------- .nv.compat                --------------------------
	.section	.nv.compat,"",@"SHT_CUDA_COMPAT_INFO"
	.align	4
        /*0000*/ 	.byte	0x02, 0x09, 0x01, 0x00, 0x02, 0x02, 0x04, 0x00, 0x02, 0x05, 0x05, 0x00, 0x03, 0x07, 0x01, 0x01
        /*0010*/ 	.byte	0x02, 0x03, 0x01, 0x00, 0x02, 0x06, 0x01, 0x00, 0x04, 0x0b, 0x08, 0x00, 0x00, 0x00, 0x00, 0x00
        /*0020*/ 	.byte	0x00, 0x00, 0x00, 0x00


//--------------------- .nv.info._ZN7cutlass13device_kernelINS_4gemm6kernel13GemmUniversalIN4cute5tupleIJiiiiEEENS1_10collective13CollectiveMmaINS1_34MainloopSm90TmaGmmaWarpSpecializedILi5ENS5_IJNS4_1CILi2EEENSA_ILi1EEESC_EEENS1_32KernelTmaWarpSpecializedPingpongEEENS5_IJNSA_ILi64EEENSA_ILi256EEENSA_ILi32EEEEEEfNS5_IJlSC_lEEEfSK_NS4_8TiledMMAINS4_8MMA_AtomIJNS4_4SM904GMMA30MMA_64x256x8_F32TF32TF32_SS_TNILNSO_7ScaleInE1ELSQ_1EEEEEENS4_6LayoutINS5_IJSC_SC_SC_EEENS5_IJNSA_ILi0EEESV_SV_EEEEENS5_IJNS4_10UnderscoreESY_SY_EEEEENS4_13SM90_TMA_LOADENS4_14ComposedLayoutINS4_7SwizzleILi3ELi4ELi3EEENS4_18smem_ptr_flag_bitsILi32EEENST_INS5_IJNSA_ILi8EEESI_EEENS5_IJSI_SC_EEEEEEEvNS4_8identityENS4_23SM90_TMA_LOAD_MULTICASTES1B_vS1C_EENS_8epilogue10collective6detail29Sm90TmaWarpSpecializedAdapterINS1G_15DefaultEpilogueIfSK_SK_NS1F_6thread17LinearCombinationIfLi1EffLNS1K_9ScaleType4KindE0ELNS_15FloatRoundStyleE2EfEENS1_15EpilogueDefaultEEEEEvvEEEEvNT_6ParamsE --------------------------
	.section	.nv.info._ZN7cutlass13device_kernelINS_4gemm6kernel13GemmUniversalIN4cute5tupleIJiiiiEEENS1_10collective13CollectiveMmaINS1_34MainloopSm90TmaGmmaWarpSpecializedILi5ENS5_IJNS4_1CILi2EEENSA_ILi1EEESC_EEENS1_32KernelTmaWarpSpecializedPingpongEEENS5_IJNSA_ILi64EEENSA_ILi256EEENSA_ILi32EEEEEEfNS5_IJlSC_lEEEfSK_NS4_8TiledMMAINS4_8MMA_AtomIJNS4_4SM904GMMA30MMA_64x256x8_F32TF32TF32_SS_TNILNSO_7ScaleInE1ELSQ_1EEEEEENS4_6LayoutINS5_IJSC_SC_SC_EEENS5_IJNSA_ILi0EEESV_SV_EEEEENS5_IJNS4_10UnderscoreESY_SY_EEEEENS4_13SM90_TMA_LOADENS4_14ComposedLayoutINS4_7SwizzleILi3ELi4ELi3EEENS4_18smem_ptr_flag_bitsILi32EEENST_INS5_IJNSA_ILi8EEESI_EEENS5_IJSI_SC_EEEEEEEvNS4_8identityENS4_23SM90_TMA_LOAD_MULTICASTES1B_vS1C_EENS_8epilogue10collective6detail29Sm90TmaWarpSpecializedAdapterINS1G_15DefaultEpilogueIfSK_SK_NS1F_6thread17LinearCombinationIfLi1EffLNS1K_9ScaleType4KindE0ELNS_15FloatRoundStyleE2EfEENS1_15EpilogueDefaultEEEEEvvEEEEvNT_6ParamsE,"",@"SHT_CUDA_INFO"
	.sectionflags	@""
	.align	4


	//----- nvinfo : EIATTR_CUDA_API_VERSION
	.align		4
        /*0000*/ 	.byte	0x04, 0x37
        /*0002*/ 	.short	(.L_21 - .L_20)
.L_20:
        /*0004*/ 	.word	0x00000082


	//----- nvinfo : EIATTR_KPARAM_INFO
	.align		4
.L_21:
        /*0008*/ 	.byte	0x04, 0x17
        /*000a*/ 	.short	(.L_23 - .L_22)
.L_22:
        /*000c*/ 	.word	0x00000000
        /*0010*/ 	.short	0x0000
        /*0012*/ 	.short	0x0070
        /*0014*/ 	.byte	0x00, 0xf0, 0x01, 0x10


	//----- nvinfo : EIATTR_SPARSE_MMA_MASK
	.align		4
.L_23:
        /*0018*/ 	.byte	0x03, 0x50
        /*001a*/ 	.short	0x0000


	//----- nvinfo : EIATTR_MAXREG_COUNT
	.align		4
        /*001c*/ 	.byte	0x03, 0x1b
        /*001e*/ 	.short	0x00a8


	//----- nvinfo : EIATTR_NUM_BARRIERS
	.align		4
        /*0020*/ 	.byte	0x02, 0x4c
        /*0022*/ 	.byte	0x01
	.zero		1


	//----- nvinfo : EIATTR_EXTERNS
	.align		4
        /*0024*/ 	.byte	0x04, 0x0f
        /*0026*/ 	.short	(.L_25 - .L_24)


	//   ....[0]....
	.align		4
.L_24:
        /*0028*/ 	.word	index@(__assertfail)


	//----- nvinfo : EIATTR_ANNOTATIONS
	.align		4
.L_25:
        /*002c*/ 	.byte	0x04, 0x55
        /*002e*/ 	.short	(.L_27 - .L_26)


	//   ....[0]....
.L_26:
        /*0030*/ 	.word	0x00000001
        /*0034*/ 	.byte	0xd0, 0x0d, 0x00, 0x00, 0x01, 0x00, 0x00, 0x00, 0x60, 0x87, 0x00, 0x00, 0x01, 0x00, 0x00, 0x00
        /*0044*/ 	.byte	0xd0, 0x93, 0x00, 0x00


	//----- nvinfo : EIATTR_MERCURY_ISA_VERSION
	.align		4
.L_27:
        /*0048*/ 	.byte	0x03, 0x5f
        /*004a*/ 	.short	0x0101


	//----- nvinfo : EIATTR_INT_WARP_WIDE_INSTR_OFFSETS
	.align		4
        /*004c*/ 	.byte	0x04, 0x31
        /*004e*/ 	.short	(.L_29 - .L_28)


	//   ....[0]....
.L_28:
        /*0050*/ 	.word	0x00000550


	//   ....[1]....
        /*0054*/ 	.word	0x00000580


	//   ....[2]....
        /*0058*/ 	.word	0x000005c0


	//   ....[3]....
        /*005c*/ 	.word	0x000006f0


	//   ....[4]....
        /*0060*/ 	.word	0x00000700


	//   ....[5]....
        /*0064*/ 	.word	0x00000710


	//   ....[6]....
        /*0068*/ 	.word	0x000007b0


	//   ....[7]....
        /*006c*/ 	.word	0x000007f0


	//   ....[8]....
        /*0070*/ 	.word	0x000020a0


	//----- nvinfo : EIATTR_COOP_GROUP_MASK_REGIDS
	.align		4
.L_29:
        /*0074*/ 	.byte	0x04, 0x29
        /*0076*/ 	.short	(.L_31 - .L_30)


	//   ....[0]....
.L_30:
        /*0078*/ 	.word	0xffffffff


	//   ....[1]....
        /*007c*/ 	.word	0xffffffff


	//   ....[2]....
        /*0080*/ 	.word	0xffffffff


	//   ....[3]....
        /*0084*/ 	.word	0xffffffff


	//   ....[4]....
        /*0088*/ 	.word	0xffffffff


	//   ....[5]....
        /*008c*/ 	.word	0xffffffff


	//   ....[6]....
        /*0090*/ 	.word	0xffffffff


	//----- nvinfo : EIATTR_COOP_GROUP_INSTR_OFFSETS
	.align		4
.L_31:
        /*0094*/ 	.byte	0x04, 0x28
        /*0096*/ 	.short	(.L_33 - .L_32)


	//   ....[0]....
.L_32:
        /*0098*/ 	.word	0x00000070


	//   ....[1]....
        /*009c*/ 	.word	0x00000080


	//   ....[2]....
        /*00a0*/ 	.word	0x00000140


	//   ....[3]....
        /*00a4*/ 	.word	0x00000310


	//   ....[4]....
        /*00a8*/ 	.word	0x00000350


	//   ....[5]....
        /*00ac*/ 	.word	0x00000730


	//   ....[6]....
        /*00b0*/ 	.word	0x00000970


	//----- nvinfo : EIATTR_REG_RECONFIG
	.align		4
.L_33:
        /*00b4*/ 	.byte	0x01, 0x54
	.zero		2


	//----- nvinfo : EIATTR_SYSCALL_OFFSETS
	.align		4
        /*00b8*/ 	.byte	0x04, 0x46
        /*00ba*/ 	.short	(.L_35 - .L_34)


	//   ....[0]....
.L_34:
        /*00bc*/ 	.word	0x00001800


	//----- nvinfo : EIATTR_MBARRIER_INSTR_OFFSETS
	.align		4
.L_35:
        /*00c0*/ 	.byte	0x04, 0x39
        /*00c2*/ 	.short	(.L_37 - .L_36)


	//   ....[0]....
.L_36:
        /*00c4*/ 	.word	0x00000260
        /*00c8*/ 	.word	0x000000ff
        /*00cc*/ 	.word	0x00000000
        /*00d0*/ 	.short	0x0100
        /*00d2*/ 	.byte	0x08
	.zero		1


	//   ....[1]....
        /*00d4*/ 	.word	0x00000270
        /*00d8*/ 	.word	0x000000ff
        /*00dc*/ 	.word	0x00000028
        /*00e0*/ 	.short	0x0100
        /*00e2*/ 	.byte	0x08
	.zero		1


	//   ....[2]....
        /*00e4*/ 	.word	0x00000280
        /*00e8*/ 	.word	0x000000ff
        /*00ec*/ 	.word	0x00000008
        /*00f0*/ 	.short	0x0100
        /*00f2*/ 	.byte	0x08
	.zero		1


	//   ....[3]....
        /*00f4*/ 	.word	0x00000290
        /*00f8*/ 	.word	0x000000ff
        /*00fc*/ 	.word	0x00000030
        /*0100*/ 	.short	0x0100
        /*0102*/ 	.byte	0x08
	.zero		1


	//   ....[4]....
        /*0104*/ 	.word	0x000002a0
        /*0108*/ 	.word	0x000000ff
        /*010c*/ 	.word	0x00000010
        /*0110*/ 	.short	0x0100
        /*0112*/ 	.byte	0x08
	.zero		1


	//   ....[5]....
        /*0114*/ 	.word	0x000002b0
        /*0118*/ 	.word	0x000000ff
        /*011c*/ 	.word	0x00000038
        /*0120*/ 	.short	0x0100
        /*0122*/ 	.byte	0x08
	.zero		1


	//   ....[6]....
        /*0124*/ 	.word	0x000002c0
        /*0128*/ 	.word	0x000000ff
        /*012c*/ 	.word	0x00000018
        /*0130*/ 	.short	0x0100
        /*0132*/ 	.byte	0x08
	.zero		1


	//   ....[7]....
        /*0134*/ 	.word	0x000002d0
        /*0138*/ 	.word	0x000000ff
        /*013c*/ 	.word	0x00000040
        /*0140*/ 	.short	0x0100
        /*0142*/ 	.byte	0x08
	.zero		1


	//   ....[8]....
        /*0144*/ 	.word	0x000002e0
        /*0148*/ 	.word	0x000000ff
        /*014c*/ 	.word	0x00000020
        /*0150*/ 	.short	0x0100
        /*0152*/ 	.byte	0x08
	.zero		1


	//   ....[9]....
        /*0154*/ 	.word	0x000002f0
        /*0158*/ 	.word	0x000000ff
        /*015c*/ 	.word	0x00000048
        /*0160*/ 	.short	0x0100
        /*0162*/ 	.byte	0x08
	.zero		1


	//   ....[10]....
        /*0164*/ 	.word	0x00000820
        /*0168*/ 	.word	0x000000ff
        /*016c*/ 	.word	0x00000080
        /*0170*/ 	.short	0x0100
        /*0172*/ 	.byte	0x08
	.zero		1


	//   ....[11]....
        /*0174*/ 	.word	0x000008b0
        /*0178*/ 	.word	0x000000ff
        /*017c*/ 	.word	0x00000088
        /*0180*/ 	.short	0x0100
        /*0182*/ 	.byte	0x08
	.zero		1


	//   ....[12]....
        /*0184*/ 	.word	0x000008f0
        /*0188*/ 	.word	0x000000ff
        /*018c*/ 	.word	0x00000060
        /*0190*/ 	.short	0x0100
        /*0192*/ 	.byte	0x09
	.zero		1


	//   ....[13]....
        /*0194*/ 	.word	0x00000900
        /*0198*/ 	.word	0x000000ff
        /*019c*/ 	.word	0x00000068
        /*01a0*/ 	.short	0x0100
        /*01a2*/ 	.byte	0x09
	.zero		1


	//   ....[14]....
        /*01a4*/ 	.word	0x00000910
        /*01a8*/ 	.word	0x000000ff
        /*01ac*/ 	.word	0x00000070
        /*01b0*/ 	.short	0x0100
        /*01b2*/ 	.byte	0x09
	.zero		1


	//   ....[15]....
        /*01b4*/ 	.word	0x00000920
        /*01b8*/ 	.word	0x000000ff
        /*01bc*/ 	.word	0x00000078
        /*01c0*/ 	.short	0x0100
        /*01c2*/ 	.byte	0x09
	.zero		1


	//   ....[16]....
        /*01c4*/ 	.word	0x000016e0
        /*01c8*/ 	.word	0x0000009f
        /*01cc*/ 	.word	0x00000000
        /*01d0*/ 	.short	0x010a
        /*01d2*/ 	.byte	0x2a
	.zero		1


	//   ....[17]....
        /*01d4*/ 	.word	0x00001880
        /*01d8*/ 	.word	0x00000003
        /*01dc*/ 	.word	0x00000000
        /*01e0*/ 	.short	0x010a
        /*01e2*/ 	.byte	0x3f
	.zero		1


	//   ....[18]....
        /*01e4*/ 	.word	0x000018e0
        /*01e8*/ 	.word	0x00000003
        /*01ec*/ 	.word	0x00000000
        /*01f0*/ 	.short	0x010a
        /*01f2*/ 	.byte	0x3f
	.zero		1


	//   ....[19]....
        /*01f4*/ 	.word	0x00001c70
        /*01f8*/ 	.word	0x000000ff
        /*01fc*/ 	.word	0x00000000
        /*0200*/ 	.short	0x010a
        /*0202*/ 	.byte	0x04
	.zero		1


	//   ....[20]....
        /*0204*/ 	.word	0x00001cb0
        /*0208*/ 	.word	0x000000ff
        /*020c*/ 	.word	0x00000000
        /*0210*/ 	.short	0x010a
        /*0212*/ 	.byte	0x04
	.zero		1


	//   ....[21]....
        /*0214*/ 	.word	0x00001f40
        /*0218*/ 	.word	0x00000005
        /*021c*/ 	.word	0x00000000
        /*0220*/ 	.short	0x0101
        /*0222*/ 	.byte	0x3f
	.zero		1


	//   ....[22]....
        /*0224*/ 	.word	0x00002040
        /*0228*/ 	.word	0x000000a0
        /*022c*/ 	.word	0x00000000
        /*0230*/ 	.short	0x0101
        /*0232*/ 	.byte	0x2d
	.zero		1


	//   ....[23]....
        /*0234*/ 	.word	0x00002140
        /*0238*/ 	.word	0x00000003
        /*023c*/ 	.word	0x00000000
        /*0240*/ 	.short	0x0101
        /*0242*/ 	.byte	0x3f
	.zero		1


	//   ....[24]....
        /*0244*/ 	.word	0x00002200
        /*0248*/ 	.word	0x0000009f
        /*024c*/ 	.word	0x00000010
        /*0250*/ 	.short	0x010a
        /*0252*/ 	.byte	0x2a
	.zero		1


	//   ....[25]....
        /*0254*/ 	.word	0x00008780
        /*0258*/ 	.word	0x000000a2
        /*025c*/ 	.word	0x00000000
        /*0260*/ 	.short	0x0101
        /*0262*/ 	.byte	0x2d
	.zero		1


	//   ....[26]....
        /*0264*/ 	.word	0x00009120
        /*0268*/ 	.word	0x0000000e
        /*026c*/ 	.word	0x00000028
        /*0270*/ 	.short	0x010a
        /*0272*/ 	.byte	0x3f
	.zero		1


	//   ....[27]....
        /*0274*/ 	.word	0x000094e0
        /*0278*/ 	.word	0x00000005
        /*027c*/ 	.word	0x00000088
        /*0280*/ 	.short	0x0101
        /*0282*/ 	.byte	0x3f
	.zero		1


	//   ....[28]....
        /*0284*/ 	.word	0x00009c70
        /*0288*/ 	.word	0x00000009
        /*028c*/ 	.word	0x00000000
        /*0290*/ 	.short	0x010a
        /*0292*/ 	.byte	0x3f
	.zero		1


	//   ....[29]....
        /*0294*/ 	.word	0x00009cf0
        /*0298*/ 	.word	0x00000008
        /*029c*/ 	.word	0x00000000
        /*02a0*/ 	.short	0x010a
        /*02a2*/ 	.byte	0x3f
	.zero		1


	//   ....[30]....
        /*02a4*/ 	.word	0x00009d80
        /*02a8*/ 	.word	0x00000009
        /*02ac*/ 	.word	0x00000000
        /*02b0*/ 	.short	0x010a
        /*02b2*/ 	.byte	0x3f
	.zero		1


	//   ....[31]....
        /*02b4*/ 	.word	0x00009e10
        /*02b8*/ 	.word	0x00000006
        /*02bc*/ 	.word	0x00000000
        /*02c0*/ 	.short	0x010a
        /*02c2*/ 	.byte	0x3f
	.zero		1


	//   ....[32]....
        /*02c4*/ 	.word	0x00009ea0
        /*02c8*/ 	.word	0x00000003
        /*02cc*/ 	.word	0x00000000
        /*02d0*/ 	.short	0x010a
        /*02d2*/ 	.byte	0x3f
	.zero		1


	//   ....[33]....
        /*02d4*/ 	.word	0x00009f00
        /*02d8*/ 	.word	0x000000a1
        /*02dc*/ 	.word	0x00000000
        /*02e0*/ 	.short	0x010a
        /*02e2*/ 	.byte	0x3f
	.zero		1


	//   ....[34]....
        /*02e4*/ 	.word	0x00009f50
        /*02e8*/ 	.word	0x00000003
        /*02ec*/ 	.word	0x00000000
        /*02f0*/ 	.short	0x010a
        /*02f2*/ 	.byte	0x3f
	.zero		1


	//   ....[35]....
        /*02f4*/ 	.word	0x00009fb0
        /*02f8*/ 	.word	0x00000005
        /*02fc*/ 	.word	0x00000000
        /*0300*/ 	.short	0x010a
        /*0302*/ 	.byte	0x3f
	.zero		1


	//   ....[36]....
        /*0304*/ 	.word	0x0000a000
        /*0308*/ 	.word	0x000000a1
        /*030c*/ 	.word	0x00000010
        /*0310*/ 	.short	0x010a
        /*0312*/ 	.byte	0x3f
	.zero		1


	//   ....[37]....
        /*0314*/ 	.word	0x0000a0d0
        /*0318*/ 	.word	0x0000000e
        /*031c*/ 	.word	0x00000028
        /*0320*/ 	.short	0x010a
        /*0322*/ 	.byte	0x3f
	.zero		1


	//   ....[38]....
        /*0324*/ 	.word	0x0000a1a0
        /*0328*/ 	.word	0x00000009
        /*032c*/ 	.word	0x00000000
        /*0330*/ 	.short	0x010a
        /*0332*/ 	.byte	0x3f
	.zero		1


	//   ....[39]....
        /*0334*/ 	.word	0x0000a1f0
        /*0338*/ 	.word	0x00000008
        /*033c*/ 	.word	0x00000000
        /*0340*/ 	.short	0x010a
        /*0342*/ 	.byte	0x3f
	.zero		1


	//   ....[40]....
        /*0344*/ 	.word	0x0000a240
        /*0348*/ 	.word	0x00000009
        /*034c*/ 	.word	0x00000000
        /*0350*/ 	.short	0x010a
        /*0352*/ 	.byte	0x3f
	.zero		1


	//   ....[41]....
        /*0354*/ 	.word	0x0000a290
        /*0358*/ 	.word	0x00000006
        /*035c*/ 	.word	0x00000000
        /*0360*/ 	.short	0x010a
        /*0362*/ 	.byte	0x3f
	.zero		1


	//----- nvinfo : EIATTR_NUM_MBARRIERS
	.align		4
.L_37:
        /*0364*/ 	.byte	0x03, 0x38
        /*0366*/ 	.short	0x0010


	//----- nvinfo : EIATTR_EXIT_INSTR_OFFSETS
	.align		4
        /*0368*/ 	.byte	0x04, 0x1c
        /*036a*/ 	.short	(.L_39 - .L_38)


	//   ....[0]....
.L_38:
        /*036c*/ 	.word	0x00001410


	//   ....[1]....
        /*0370*/ 	.word	0x00001470


	//   ....[2]....
        /*0374*/ 	.word	0x00008e10


	//   ....[3]....
        /*0378*/ 	.word	0x00008e40


	//   ....[4]....
        /*037c*/ 	.word	0x00009ef0


	//----- nvinfo : EIATTR_MAX_THREADS
	.align		4
.L_39:
        /*0380*/ 	.byte	0x04, 0x05
        /*0382*/ 	.short	(.L_41 - .L_40)
.L_40:
        /*0384*/ 	.word	0x00000180
        /*0388*/ 	.word	0x00000001
        /*038c*/ 	.word	0x00000001


	//----- nvinfo : EIATTR_CRS_STACK_SIZE
	.align		4
.L_41:
        /*0390*/ 	.byte	0x04, 0x1e
        /*0392*/ 	.short	(.L_43 - .L_42)
.L_42:
        /*0394*/ 	.word	0x00000000


	//----- nvinfo : EIATTR_CBANK_PARAM_SIZE
	.align		4
.L_43:
        /*0398*/ 	.byte	0x03, 0x19
        /*039a*/ 	.short	0x0470


	//----- nvinfo : EIATTR_PARAM_CBANK
	.align		4
        /*039c*/ 	.byte	0x04, 0x0a
        /*039e*/ 	.short	(.L_45 - .L_44)
	.align		4
.L_44:
        /*03a0*/ 	.word	index@(.nv.constant0._ZN7cutlass13device_kernelINS_4gemm6kernel13GemmUniversalIN4cute5tupleIJiiiiEEENS1_10collective13CollectiveMmaINS1_34MainloopSm90TmaGmmaWarpSpecializedILi5ENS5_IJNS4_1CILi2EEENSA_ILi1EEESC_EEENS1_32KernelTmaWarpSpecializedPingpongEEENS5_IJNSA_ILi64EEENSA_ILi256EEENSA_ILi32EEEEEEfNS5_IJlSC_lEEEfSK_NS4_8TiledMMAINS4_8MMA_AtomIJNS4_4SM904GMMA30MMA_64x256x8_F32TF32TF32_SS_TNILNSO_7ScaleInE1ELSQ_1EEEEEENS4_6LayoutINS5_IJSC_SC_SC_EEENS5_IJNSA_ILi0EEESV_SV_EEEEENS5_IJNS4_10UnderscoreESY_SY_EEEEENS4_13SM90_TMA_LOADENS4_14ComposedLayoutINS4_7SwizzleILi3ELi4ELi3EEENS4_18smem_ptr_flag_bitsILi32EEENST_INS5_IJNSA_ILi8EEESI_EEENS5_IJSI_SC_EEEEEEEvNS4_8identityENS4_23SM90_TMA_LOAD_MULTICASTES1B_vS1C_EENS_8epilogue10collective6detail29Sm90TmaWarpSpecializedAdapterINS1G_15DefaultEpilogueIfSK_SK_NS1F_6thread17LinearCombinationIfLi1EffLNS1K_9ScaleType4KindE0ELNS_15FloatRoundStyleE2EfEENS1_15EpilogueDefaultEEEEEvvEEEEvNT_6ParamsE)
        /*03a4*/ 	.short	0x0210
        /*03a6*/ 	.short	0x0470


	//----- nvinfo : EIATTR_SW_WAR
	.align		4
.L_45:
        /*03a8*/ 	.byte	0x04, 0x36
        /*03aa*/ 	.short	(.L_47 - .L_46)
.L_46:
        /*03ac*/ 	.word	0x00000008
.L_47:


//--------------------- .nv.callgraph             --------------------------
	.section	.nv.callgraph,"",@"SHT_CUDA_CALLGRAPH"
	.align	4
	.sectionentsize	8
	.align		4
        /*0000*/ 	.word	0x00000000
	.align		4
        /*0004*/ 	.word	0xffffffff
	.align		4
        /*0008*/ 	.word	index@(_ZN7cutlass13device_kernelINS_4gemm6kernel13GemmUniversalIN4cute5tupleIJiiiiEEENS1_10collective13CollectiveMmaINS1_34MainloopSm90TmaGmmaWarpSpecializedILi5ENS5_IJNS4_1CILi2EEENSA_ILi1EEESC_EEENS1_32KernelTmaWarpSpecializedPingpongEEENS5_IJNSA_ILi64EEENSA_ILi256EEENSA_ILi32EEEEEEfNS5_IJlSC_lEEEfSK_NS4_8TiledMMAINS4_8MMA_AtomIJNS4_4SM904GMMA30MMA_64x256x8_F32TF32TF32_SS_TNILNSO_7ScaleInE1ELSQ_1EEEEEENS4_6LayoutINS5_IJSC_SC_SC_EEENS5_IJNSA_ILi0EEESV_SV_EEEEENS5_IJNS4_10UnderscoreESY_SY_EEEEENS4_13SM90_TMA_LOADENS4_14ComposedLayoutINS4_7SwizzleILi3ELi4ELi3EEENS4_18smem_ptr_flag_bitsILi32EEENST_INS5_IJNSA_ILi8EEESI_EEENS5_IJSI_SC_EEEEEEEvNS4_8identityENS4_23SM90_TMA_LOAD_MULTICASTES1B_vS1C_EENS_8epilogue10collective6detail29Sm90TmaWarpSpecializedAdapterINS1G_15DefaultEpilogueIfSK_SK_NS1F_6thread17LinearCombinationIfLi1EffLNS1K_9ScaleType4KindE0ELNS_15FloatRoundStyleE2EfEENS1_15EpilogueDefaultEEEEEvvEEEEvNT_6ParamsE)
	.align		4
        /*000c*/ 	.word	index@(__assertfail)
	.align		4
        /*0010*/ 	.word	0x00000000
	.align		4
        /*0014*/ 	.word	0xfffffffe
	.align		4
        /*0018*/ 	.word	0x00000000
	.align		4
        /*001c*/ 	.word	0xfffffffd
	.align		4
        /*0020*/ 	.word	0x00000000
	.align		4
        /*0024*/ 	.word	0xfffffffc


//--------------------- .nv.constant4             --------------------------
	.section	.nv.constant4,"a",@progbits
	.align	8
	.align		8
.nv.constant4:
        /*0000*/ 	.dword	__assertfail
	.align		8
        /*0008*/ 	.dword	__unnamed_1
	.align		8
        /*0010*/ 	.dword	_ZN40_INTERNAL_c0879e51_4_k_cu_a9802b6a_246274cuda3std3__45__cpo5beginE
	.align		8
        /*0018*/ 	.dword	_ZN40_INTERNAL_c0879e51_4_k_cu_a9802b6a_246274cuda3std3__45__cpo3endE
	.align		8
        /*0020*/ 	.dword	_ZN40_INTERNAL_c0879e51_4_k_cu_a9802b6a_246274cuda3std3__45__cpo6cbeginE
	.align		8
        /*0028*/ 	.dword	_ZN40_INTERNAL_c0879e51_4_k_cu_a9802b6a_246274cuda3std3__45__cpo4cendE
	.align		8
        /*0030*/ 	.dword	_ZN40_INTERNAL_c0879e51_4_k_cu_a9802b6a_246274cuda3std3__442_GLOBAL__N__c0879e51_4_k_cu_a9802b6a_246276ignoreE
	.align		8
        /*0038*/ 	.dword	_ZN40_INTERNAL_c0879e51_4_k_cu_a9802b6a_246274cuda3std3__419piecewise_constructE
	.align		8
        /*0040*/ 	.dword	_ZN40_INTERNAL_c0879e51_4_k_cu_a9802b6a_246274cuda3std3__48in_placeE
	.align		8
        /*0048*/ 	.dword	_ZN40_INTERNAL_c0879e51_4_k_cu_a9802b6a_246274cuda3std6ranges3__45__cpo4swapE
	.align		8
        /*0050*/ 	.dword	_ZN40_INTERNAL_c0879e51_4_k_cu_a9802b6a_246274cuda3std6ranges3__45__cpo9iter_moveE
	.align		8
        /*0058*/ 	.dword	_ZN40_INTERNAL_c0879e51_4_k_cu_a9802b6a_246274cute7productE
	.align		8
        /*0060*/ 	.dword	_ZN40_INTERNAL_c0879e51_4_k_cu_a9802b6a_246274cute1_E
	.align		8
        /*0068*/ 	.dword	$str$22
	.align		8
        /*0070*/ 	.dword	$str$23


//--------------------- .text._ZN7cutlass13device_kernelINS_4gemm6kernel13GemmUniversalIN4cute5tupleIJiiiiEEENS1_10collective13CollectiveMmaINS1_34MainloopSm90TmaGmmaWarpSpecializedILi5ENS5_IJNS4_1CILi2EEENSA_ILi1EEESC_EEENS1_32KernelTmaWarpSpecializedPingpongEEENS5_IJNSA_ILi64EEENSA_ILi256EEENSA_ILi32EEEEEEfNS5_IJlSC_lEEEfSK_NS4_8TiledMMAINS4_8MMA_AtomIJNS4_4SM904GMMA30MMA_64x256x8_F32TF32TF32_SS_TNILNSO_7ScaleInE1ELSQ_1EEEEEENS4_6LayoutINS5_IJSC_SC_SC_EEENS5_IJNSA_ILi0EEESV_SV_EEEEENS5_IJNS4_10UnderscoreESY_SY_EEEEENS4_13SM90_TMA_LOADENS4_14ComposedLayoutINS4_7SwizzleILi3ELi4ELi3EEENS4_18smem_ptr_flag_bitsILi32EEENST_INS5_IJNSA_ILi8EEESI_EEENS5_IJSI_SC_EEEEEEEvNS4_8identityENS4_23SM90_TMA_LOAD_MULTICASTES1B_vS1C_EENS_8epilogue10collective6detail29Sm90TmaWarpSpecializedAdapterINS1G_15DefaultEpilogueIfSK_SK_NS1F_6thread17LinearCombinationIfLi1EffLNS1K_9ScaleType4KindE0ELNS_15FloatRoundStyleE2EfEENS1_15EpilogueDefaultEEEEEvvEEEEvNT_6ParamsE --------------------------
	.section	.text._ZN7cutlass13device_kernelINS_4gemm6kernel13GemmUniversalIN4cute5tupleIJiiiiEEENS1_10collective13CollectiveMmaINS1_34MainloopSm90TmaGmmaWarpSpecializedILi5ENS5_IJNS4_1CILi2EEENSA_ILi1EEESC_EEENS1_32KernelTmaWarpSpecializedPingpongEEENS5_IJNSA_ILi64EEENSA_ILi256EEENSA_ILi32EEEEEEfNS5_IJlSC_lEEEfSK_NS4_8TiledMMAINS4_8MMA_AtomIJNS4_4SM904GMMA30MMA_64x256x8_F32TF32TF32_SS_TNILNSO_7ScaleInE1ELSQ_1EEEEEENS4_6LayoutINS5_IJSC_SC_SC_EEENS5_IJNSA_ILi0EEESV_SV_EEEEENS5_IJNS4_10UnderscoreESY_SY_EEEEENS4_13SM90_TMA_LOADENS4_14ComposedLayoutINS4_7SwizzleILi3ELi4ELi3EEENS4_18smem_ptr_flag_bitsILi32EEENST_INS5_IJNSA_ILi8EEESI_EEENS5_IJSI_SC_EEEEEEEvNS4_8identityENS4_23SM90_TMA_LOAD_MULTICASTES1B_vS1C_EENS_8epilogue10collective6detail29Sm90TmaWarpSpecializedAdapterINS1G_15DefaultEpilogueIfSK_SK_NS1F_6thread17LinearCombinationIfLi1EffLNS1K_9ScaleType4KindE0ELNS_15FloatRoundStyleE2EfEENS1_15EpilogueDefaultEEEEEvvEEEEvNT_6ParamsE,"ax",@progbits
	.align	128
.text._ZN7cutlass13device_kernelINS_4gemm6kernel13GemmUniversalIN4cute5tupleIJiiiiEEENS1_10collective13CollectiveMmaINS1_34MainloopSm90TmaGmmaWarpSpecializedILi5ENS5_IJNS4_1CILi2EEENSA_ILi1EEESC_EEENS1_32KernelTmaWarpSpecializedPingpongEEENS5_IJNSA_ILi64EEENSA_ILi256EEENSA_ILi32EEEEEEfNS5_IJlSC_lEEEfSK_NS4_8TiledMMAINS4_8MMA_AtomIJNS4_4SM904GMMA30MMA_64x256x8_F32TF32TF32_SS_TNILNSO_7ScaleInE1ELSQ_1EEEEEENS4_6LayoutINS5_IJSC_SC_SC_EEENS5_IJNSA_ILi0EEESV_SV_EEEEENS5_IJNS4_10UnderscoreESY_SY_EEEEENS4_13SM90_TMA_LOADENS4_14ComposedLayoutINS4_7SwizzleILi3ELi4ELi3EEENS4_18smem_ptr_flag_bitsILi32EEENST_INS5_IJNSA_ILi8EEESI_EEENS5_IJSI_SC_EEEEEEEvNS4_8identityENS4_23SM90_TMA_LOAD_MULTICASTES1B_vS1C_EENS_8epilogue10collective6detail29Sm90TmaWarpSpecializedAdapterINS1G_15DefaultEpilogueIfSK_SK_NS1F_6thread17LinearCombinationIfLi1EffLNS1K_9ScaleType4KindE0ELNS_15FloatRoundStyleE2EfEENS1_15EpilogueDefaultEEEEEvvEEEEvNT_6ParamsE:
        .type           _ZN7cutlass13device_kernelINS_4gemm6kernel13GemmUniversalIN4cute5tupleIJiiiiEEENS1_10collective13CollectiveMmaINS1_34MainloopSm90TmaGmmaWarpSpecializedILi5ENS5_IJNS4_1CILi2EEENSA_ILi1EEESC_EEENS1_32KernelTmaWarpSpecializedPingpongEEENS5_IJNSA_ILi64EEENSA_ILi256EEENSA_ILi32EEEEEEfNS5_IJlSC_lEEEfSK_NS4_8TiledMMAINS4_8MMA_AtomIJNS4_4SM904GMMA30MMA_64x256x8_F32TF32TF32_SS_TNILNSO_7ScaleInE1ELSQ_1EEEEEENS4_6LayoutINS5_IJSC_SC_SC_EEENS5_IJNSA_ILi0EEESV_SV_EEEEENS5_IJNS4_10UnderscoreESY_SY_EEEEENS4_13SM90_TMA_LOADENS4_14ComposedLayoutINS4_7SwizzleILi3ELi4ELi3EEENS4_18smem_ptr_flag_bitsILi32EEENST_INS5_IJNSA_ILi8EEESI_EEENS5_IJSI_SC_EEEEEEEvNS4_8identityENS4_23SM90_TMA_LOAD_MULTICASTES1B_vS1C_EENS_8epilogue10collective6detail29Sm90TmaWarpSpecializedAdapterINS1G_15DefaultEpilogueIfSK_SK_NS1F_6thread17LinearCombinationIfLi1EffLNS1K_9ScaleType4KindE0ELNS_15FloatRoundStyleE2EfEENS1_15EpilogueDefaultEEEEEvvEEEEvNT_6ParamsE,@function
        .size           _ZN7cutlass13device_kernelINS_4gemm6kernel13GemmUniversalIN4cute5tupleIJiiiiEEENS1_10collective13CollectiveMmaINS1_34MainloopSm90TmaGmmaWarpSpecializedILi5ENS5_IJNS4_1CILi2EEENSA_ILi1EEESC_EEENS1_32KernelTmaWarpSpecializedPingpongEEENS5_IJNSA_ILi64EEENSA_ILi256EEENSA_ILi32EEEEEEfNS5_IJlSC_lEEEfSK_NS4_8TiledMMAINS4_8MMA_AtomIJNS4_4SM904GMMA30MMA_64x256x8_F32TF32TF32_SS_TNILNSO_7ScaleInE1ELSQ_1EEEEEENS4_6LayoutINS5_IJSC_SC_SC_EEENS5_IJNSA_ILi0EEESV_SV_EEEEENS5_IJNS4_10UnderscoreESY_SY_EEEEENS4_13SM90_TMA_LOADENS4_14ComposedLayoutINS4_7SwizzleILi3ELi4ELi3EEENS4_18smem_ptr_flag_bitsILi32EEENST_INS5_IJNSA_ILi8EEESI_EEENS5_IJSI_SC_EEEEEEEvNS4_8identityENS4_23SM90_TMA_LOAD_MULTICASTES1B_vS1C_EENS_8epilogue10collective6detail29Sm90TmaWarpSpecializedAdapterINS1G_15DefaultEpilogueIfSK_SK_NS1F_6thread17LinearCombinationIfLi1EffLNS1K_9ScaleType4KindE0ELNS_15FloatRoundStyleE2EfEENS1_15EpilogueDefaultEEEEEvvEEEEvNT_6ParamsE,(.L_x_331 - _ZN7cutlass13device_kernelINS_4gemm6kernel13GemmUniversalIN4cute5tupleIJiiiiEEENS1_10collective13CollectiveMmaINS1_34MainloopSm90TmaGmmaWarpSpecializedILi5ENS5_IJNS4_1CILi2EEENSA_ILi1EEESC_EEENS1_32KernelTmaWarpSpecializedPingpongEEENS5_IJNSA_ILi64EEENSA_ILi256EEENSA_ILi32EEEEEEfNS5_IJlSC_lEEEfSK_NS4_8TiledMMAINS4_8MMA_AtomIJNS4_4SM904GMMA30MMA_64x256x8_F32TF32TF32_SS_TNILNSO_7ScaleInE1ELSQ_1EEEEEENS4_6LayoutINS5_IJSC_SC_SC_EEENS5_IJNSA_ILi0EEESV_SV_EEEEENS5_IJNS4_10UnderscoreESY_SY_EEEEENS4_13SM90_TMA_LOADENS4_14ComposedLayoutINS4_7SwizzleILi3ELi4ELi3EEENS4_18smem_ptr_flag_bitsILi32EEENST_INS5_IJNSA_ILi8EEESI_EEENS5_IJSI_SC_EEEEEEEvNS4_8identityENS4_23SM90_TMA_LOAD_MULTICASTES1B_vS1C_EENS_8epilogue10collective6detail29Sm90TmaWarpSpecializedAdapterINS1G_15DefaultEpilogueIfSK_SK_NS1F_6thread17LinearCombinationIfLi1EffLNS1K_9ScaleType4KindE0ELNS_15FloatRoundStyleE2EfEENS1_15EpilogueDefaultEEEEEvvEEEEvNT_6ParamsE)
        .other          _ZN7cutlass13device_kernelINS_4gemm6kernel13GemmUniversalIN4cute5tupleIJiiiiEEENS1_10collective13CollectiveMmaINS1_34MainloopSm90TmaGmmaWarpSpecializedILi5ENS5_IJNS4_1CILi2EEENSA_ILi1EEESC_EEENS1_32KernelTmaWarpSpecializedPingpongEEENS5_IJNSA_ILi64EEENSA_ILi256EEENSA_ILi32EEEEEEfNS5_IJlSC_lEEEfSK_NS4_8TiledMMAINS4_8MMA_AtomIJNS4_4SM904GMMA30MMA_64x256x8_F32TF32TF32_SS_TNILNSO_7ScaleInE1ELSQ_1EEEEEENS4_6LayoutINS5_IJSC_SC_SC_EEENS5_IJNSA_ILi0EEESV_SV_EEEEENS5_IJNS4_10UnderscoreESY_SY_EEEEENS4_13SM90_TMA_LOADENS4_14ComposedLayoutINS4_7SwizzleILi3ELi4ELi3EEENS4_18smem_ptr_flag_bitsILi32EEENST_INS5_IJNSA_ILi8EEESI_EEENS5_IJSI_SC_EEEEEEEvNS4_8identityENS4_23SM90_TMA_LOAD_MULTICASTES1B_vS1C_EENS_8epilogue10collective6detail29Sm90TmaWarpSpecializedAdapterINS1G_15DefaultEpilogueIfSK_SK_NS1F_6thread17LinearCombinationIfLi1EffLNS1K_9ScaleType4KindE0ELNS_15FloatRoundStyleE2EfEENS1_15EpilogueDefaultEEEEEvvEEEEvNT_6ParamsE,@"STO_CUDA_ENTRY STV_DEFAULT"
_ZN7cutlass13device_kernelINS_4gemm6kernel13GemmUniversalIN4cute5tupleIJiiiiEEENS1_10collective13CollectiveMmaINS1_34MainloopSm90TmaGmmaWarpSpecializedILi5ENS5_IJNS4_1CILi2EEENSA_ILi1EEESC_EEENS1_32KernelTmaWarpSpecializedPingpongEEENS5_IJNSA_ILi64EEENSA_ILi256EEENSA_ILi32EEEEEEfNS5_IJlSC_lEEEfSK_NS4_8TiledMMAINS4_8MMA_AtomIJNS4_4SM904GMMA30MMA_64x256x8_F32TF32TF32_SS_TNILNSO_7ScaleInE1ELSQ_1EEEEEENS4_6LayoutINS5_IJSC_SC_SC_EEENS5_IJNSA_ILi0EEESV_SV_EEEEENS5_IJNS4_10UnderscoreESY_SY_EEEEENS4_13SM90_TMA_LOADENS4_14ComposedLayoutINS4_7SwizzleILi3ELi4ELi3EEENS4_18smem_ptr_flag_bitsILi32EEENST_INS5_IJNSA_ILi8EEESI_EEENS5_IJSI_SC_EEEEEEEvNS4_8identityENS4_23SM90_TMA_LOAD_MULTICASTES1B_vS1C_EENS_8epilogue10collective6detail29Sm90TmaWarpSpecializedAdapterINS1G_15DefaultEpilogueIfSK_SK_NS1F_6thread17LinearCombinationIfLi1EffLNS1K_9ScaleType4KindE0ELNS_15FloatRoundStyleE2EfEENS1_15EpilogueDefaultEEEEEvvEEEEvNT_6ParamsE:
[----:B------:R-:W0:Y:S02]  /*0000*/  LDC R1, c[0x0][0x28] ;  /* 0x00000a00ff017b82 */ /* 0x000e240000000800 */
[----:B0-----:R-:W-:Y:S01]  /*0010*/  VIADD R1, R1, 0xfffffff8 ;  /* 0xfffffff801017836 */ /* 0x001fe20000000000 */
[----:B------:R-:W0:Y:S01]  /*0020*/  S2R R4, SR_TID.X ;  /* 0x0000000000047919 */ /* 0x000e220000002100 */
[----:B------:R-:W-:Y:S01]  /*0030*/  ELECT P0, URZ, PT ;  /* 0x00000000003f782f */ /* 0x000fe20003800000 */
[----:B------:R-:W-:Y:S01]  /*0040*/  BSSY B0, `(.L_x_0) ;  /* 0x000000f000007945 */ /* 0x000fe20003800000 */
[--C-:B0-----:R-:W-:Y:S02]  /*0050*/  SHF.R.U32.HI R2, RZ, 0x5, R4.reuse ;  /* 0x00000005ff027819 */ /* 0x101fe40000011604 */
[----:B------:R-:W-:-:S03]  /*0060*/  SHF.R.U32.HI R7, RZ, 0x7, R4 ;  /* 0x00000007ff077819 */ /* 0x000fc60000011604 */
[----:B------:R-:W0:Y:S04]  /*0070*/  SHFL.IDX PT, R5, R2, RZ, 0x1f ;  /* 0x00001fff02057589 */ /* 0x000e2800000e0000 */
[----:B------:R1:W2:Y:S01]  /*0080*/  SHFL.IDX PT, R10, R7, RZ, 0x1f ;  /* 0x00001fff070a7589 */ /* 0x0002a200000e0000 */
[----:B0-----:R-:W-:-:S13]  /*0090*/  ISETP.NE.OR P0, PT, R5, RZ, !P0 ;  /* 0x000000ff0500720c */ /* 0x001fda0004705670 */
[----:B-12---:R-:W-:Y:S05]  /*00a0*/  @P0 BRA `(.L_x_1) ;  /* 0x0000000000200947 */ /* 0x006fea0003800000 */
[----:B------:R-:W-:Y:S02]  /*00b0*/  ULDC.64 UR4, c[0x0][0x198] ;  /* 0x0000660000047ab9 */ /* 0x000fe40000000a00 */
[----:B------:R-:W-:Y:S02]  /*00c0*/  UIADD3 UR6, UP0, UR4, 0xf0, URZ ;  /* 0x000000f004067890 */ /* 0x000fe4000ff1e03f */
[----:B------:R-:W-:Y:S02]  /*00d0*/  UIADD3 UR4, UP1, UR4, 0x1f0, URZ ;  /* 0x000001f004047890 */ /* 0x000fe4000ff3e03f */
[----:B------:R-:W-:Y:S02]  /*00e0*/  UIADD3.X UR7, URZ, UR5, URZ, UP0, !UPT ;  /* 0x000000053f077290 */ /* 0x000fe400087fe43f */
[----:B------:R-:W-:-:S07]  /*00f0*/  UIADD3.X UR5, URZ, UR5, URZ, UP1, !UPT ;  /* 0x000000053f057290 */ /* 0x000fce0008ffe43f */
[----:B------:R0:W-:Y:S02]  /*0100*/  UTMACCTL.PF [UR6] ;  /* 0x00000000060079b9 */ /* 0x0001e40008040000 */
[----:B------:R0:W-:Y:S02]  /*0110*/  UTMACCTL.PF [UR4] ;  /* 0x00000000040079b9 */ /* 0x0001e40008040000 */
[----:B0-----:R-:W-:Y:S01]  /*0120*/  NOP ;  /* 0x0000000000007918 */ /* 0x001fe20000000000 */
.L_x_1:
[----:B------:R-:W-:Y:S05]  /*0130*/  BSYNC B0 ;  /* 0x0000000000007941 */ /* 0x000fea0003800000 */
.L_x_0:
[----:B------:R-:W0:Y:S01]  /*0140*/  SHFL.IDX PT, R8, R2, RZ, 0x1f ;  /* 0x00001fff02087589 */ /* 0x000e2200000e0000 */
[----:B------:R-:W-:-:S04]  /*0150*/  SHF.R.S32.HI R3, RZ, 0x1f, R4 ;  /* 0x0000001fff037819 */ /* 0x000fc80000011404 */
[----:B------:R-:W-:Y:S02]  /*0160*/  LEA.HI R3, R3, R4, RZ, 0x7 ;  /* 0x0000000403037211 */ /* 0x000fe400078f38ff */
[----:B0-----:R-:W-:-:S13]  /*0170*/  ISETP.NE.AND P0, PT, R8, RZ, PT ;  /* 0x000000ff0800720c */ /* 0x001fda0003f05270 */
[----:B------:R-:W-:Y:S05]  /*0180*/  @P0 BRA `(.L_x_2) ;  /* 0x0000000000600947 */ /* 0x000fea0003800000 */
[----:B------:R-:W0:Y:S01]  /*0190*/  S2UR UR8, SR_CgaCtaId ;  /* 0x00000000000879c3 */ /* 0x000e220000008800 */
[----:B------:R-:W-:Y:S01]  /*01a0*/  UMOV UR4, 0x400 ;  /* 0x0000040000047882 */ /* 0x000fe20000000000 */
[----:B------:R-:W-:Y:S01]  /*01b0*/  UMOV UR5, 0x1 ;  /* 0x0000000100057882 */ /* 0x000fe20000000000 */
[----:B------:R-:W-:Y:S01]  /*01c0*/  UMOV UR6, 0x2 ;  /* 0x0000000200067882 */ /* 0x000fe20000000000 */
[----:B------:R-:W-:Y:S01]  /*01d0*/  ELECT P0, URZ, PT ;  /* 0x00000000003f782f */ /* 0x000fe20003800000 */
[----:B------:R-:W-:-:S04]  /*01e0*/  UIADD3 UR6, -UR6, 0x100000, URZ ;  /* 0x0010000006067890 */ /* 0x000fc8000fffe13f */
[----:B------:R-:W-:Y:S02]  /*01f0*/  USHF.L.U32 UR7, UR6, 0xb, URZ ;  /* 0x0000000b06077899 */ /* 0x000fe4000800063f */
[----:B------:R-:W-:Y:S02]  /*0200*/  USHF.L.U32 UR6, UR6, 0x1, URZ ;  /* 0x0000000106067899 */ /* 0x000fe4000800063f */
[----:B0-----:R-:W-:Y:S02]  /*0210*/  ULEA UR8, UR8, UR4, 0x18 ;  /* 0x0000000408087291 */ /* 0x001fe4000f8ec03f */
[----:B------:R-:W-:-:S04]  /*0220*/  UIADD3 UR4, -UR5, 0x100000, URZ ;  /* 0x0010000005047890 */ /* 0x000fc8000fffe13f */
[----:B------:R-:W-:Y:S02]  /*0230*/  USHF.L.U32 UR5, UR4, 0xb, URZ ;  /* 0x0000000b04057899 */ /* 0x000fe4000800063f */
[----:B------:R-:W-:Y:S01]  /*0240*/  USHF.L.U32 UR4, UR4, 0x1, URZ ;  /* 0x0000000104047899 */ /* 0x000fe2000800063f */
[----:B------:R-:W0:Y:S11]  /*0250*/  FENCE.VIEW.ASYNC.S ;  /* 0x00000000000073c6 */ /* 0x000e360000000000 */
[----:B0-----:R0:W1:Y:S01]  /*0260*/  SYNCS.EXCH.64 URZ, [UR8], UR4 ;  /* 0x00000004083f75b2 */ /* 0x0010620008000100 */
[----:B------:R0:W2:Y:S01]  /*0270*/  SYNCS.EXCH.64 URZ, [UR8+0x28], UR6 ;  /* 0x00002806083f75b2 */ /* 0x0000a20008000100 */
[----:B------:R0:W3:Y:S01]  /*0280*/  SYNCS.EXCH.64 URZ, [UR8+0x8], UR4 ;  /* 0x00000804083f75b2 */ /* 0x0000e20008000100 */
[----:B------:R0:W4:Y:S01]  /*0290*/  SYNCS.EXCH.64 URZ, [UR8+0x30], UR6 ;  /* 0x00003006083f75b2 */ /* 0x0001220008000100 */
[----:B------:R0:W0:Y:S01]  /*02a0*/  SYNCS.EXCH.64 URZ, [UR8+0x10], UR4 ;  /* 0x00001004083f75b2 */ /* 0x0000220008000100 */
[----:B------:R0:W0:Y:S01]  /*02b0*/  SYNCS.EXCH.64 URZ, [UR8+0x38], UR6 ;  /* 0x00003806083f75b2 */ /* 0x0000220008000100 */
[----:B------:R0:W0:Y:S01]  /*02c0*/  SYNCS.EXCH.64 URZ, [UR8+0x18], UR4 ;  /* 0x00001804083f75b2 */ /* 0x0000220008000100 */
[----:B------:R0:W0:Y:S01]  /*02d0*/  SYNCS.EXCH.64 URZ, [UR8+0x40], UR6 ;  /* 0x00004006083f75b2 */ /* 0x0000220008000100 */
[----:B------:R0:W0:Y:S01]  /*02e0*/  SYNCS.EXCH.64 URZ, [UR8+0x20], UR4 ;  /* 0x00002004083f75b2 */ /* 0x0000220008000100 */
[----:B------:R0:W0:Y:S01]  /*02f0*/  SYNCS.EXCH.64 URZ, [UR8+0x48], UR6 ;  /* 0x00004806083f75b2 */ /* 0x0000220008000100 */
[----:B------:R-:W-:Y:S01]  /*0300*/  NOP ;  /* 0x0000000000007918 */ /* 0x000fe20000000000 */
.L_x_2:
[----:B------:R-:W5:Y:S01]  /*0310*/  SHFL.IDX PT, R13, R2, RZ, 0x1f ;  /* 0x00001fff020d7589 */ /* 0x000f6200000e0000 */
[----:B------:R-:W1:Y:S01]  /*0320*/  S2UR UR12, SR_CTAID.X ;  /* 0x00000000000c79c3 */ /* 0x000e620000002500 */
[----:B------:R-:W-:Y:S02]  /*0330*/  LOP3.LUT R3, R3, 0xffffff80, RZ, 0xc0, !PT ;  /* 0xffffff8003037812 */ /* 0x000fe400078ec0ff */
[----:B------:R-:W-:Y:S01]  /*0340*/  ELECT P0, URZ, PT ;  /* 0x00000000003f782f */ /* 0x000fe20003800000 */
[----:B------:R2:W3:Y:S01]  /*0350*/  SHFL.IDX PT, R12, R2, RZ, 0x1f ;  /* 0x00001fff020c7589 */ /* 0x0004e200000e0000 */
[----:B------:R-:W-:Y:S01]  /*0360*/  ELECT P1, URZ, PT ;  /* 0x00000000003f782f */ /* 0x000fe20003820000 */
[----:B------:R-:W-:Y:S01]  /*0370*/  NOP ;  /* 0x0000000000007918 */ /* 0x000fe20000000000 */
[----:B------:R-:W-:Y:S01]  /*0380*/  IMAD.IADD R3, R4, 0x1, -R3 ;  /* 0x0000000104037824 */ /* 0x000fe200078e0a03 */
[----:B------:R-:W4:Y:S01]  /*0390*/  S2R R6, SR_CTAID.Y ;  /* 0x0000000000067919 */ /* 0x000f220000002600 */
[----:B0-----:R-:W-:Y:S01]  /*03a0*/  ULDC UR4, c[0x0][0x150] ;  /* 0x0000540000047ab9 */ /* 0x001fe20000000800 */
[----:B------:R-:W0:Y:S01]  /*03b0*/  LDC R14, c[0x0][0x144] ;  /* 0x00005100ff0e7b82 */ /* 0x000e220000000800 */
[----:B------:R-:W-:Y:S01]  /*03c0*/  UMOV UR11, 0x80 ;  /* 0x00000080000b7882 */ /* 0x000fe20000000000 */
[----:B------:R-:W-:Y:S01]  /*03d0*/  SHF.R.S32.HI R0, RZ, 0x1f, R3 ;  /* 0x0000001fff007819 */ /* 0x000fe20000011403 */
[----:B------:R-:W-:Y:S01]  /*03e0*/  NOP ;  /* 0x0000000000007918 */ /* 0x000fe20000000000 */
[C---:B------:R-:W-:Y:S01]  /*03f0*/  VIADD R35, R10.reuse, 0xffffffff ;  /* 0xffffffff0a237836 */ /* 0x040fe20000000000 */
[----:B------:R-:W-:Y:S01]  /*0400*/  ISETP.NE.AND P4, PT, R10, RZ, PT ;  /* 0x000000ff0a00720c */ /* 0x000fe20003f85270 */
[----:B------:R-:W-:Y:S01]  /*0410*/  IMAD.MOV.U32 R153, RZ, RZ, 0x1 ;  /* 0x00000001ff997424 */ /* 0x000fe200078e00ff */
[----:B------:R-:W-:Y:S01]  /*0420*/  LEA.HI R9, R0, R3, RZ, 0x3 ;  /* 0x0000000300097211 */ /* 0x000fe200078f18ff */
[----:B------:R-:W0:Y:S01]  /*0430*/  LDC R15, c[0x0][0x140] ;  /* 0x00005000ff0f7b82 */ /* 0x000e220000000800 */
[----:B------:R-:W-:-:S02]  /*0440*/  ISETP.GE.U32.AND P6, PT, R35, 0x2, PT ;  /* 0x000000022300780c */ /* 0x000fc40003fc6070 */
[--C-:B------:R-:W-:Y:S02]  /*0450*/  SHF.R.S32.HI R11, RZ, 0x3, R9.reuse ;  /* 0x00000003ff0b7819 */ /* 0x100fe40000011409 */
[----:B--2---:R-:W-:Y:S02]  /*0460*/  SHF.R.S32.HI R2, RZ, 0x1f, R9 ;  /* 0x0000001fff027819 */ /* 0x004fe40000011409 */
[----:B------:R-:W-:Y:S01]  /*0470*/  SHF.R.S32.HI R9, RZ, 0x1f, R8 ;  /* 0x0000001fff097819 */ /* 0x000fe20000011408 */
[----:B------:R-:W2:Y:S01]  /*0480*/  LDC R25, c[0x0][0x148] ;  /* 0x00005200ff197b82 */ /* 0x000ea20000000800 */
[----:B-----5:R-:W-:Y:S02]  /*0490*/  ISETP.NE.OR P0, PT, R13, RZ, !P0 ;  /* 0x000000ff0d00720c */ /* 0x020fe40004705670 */
[----:B-1----:R-:W-:Y:S02]  /*04a0*/  I2FP.F32.U32 R13, UR12 ;  /* 0x0000000c000d7c45 */ /* 0x002fe40008201000 */
[----:B------:R-:W-:-:S02]  /*04b0*/  LEA.HI R2, R2, R11, RZ, 0x2 ;  /* 0x0000000b02027211 */ /* 0x000fc400078f10ff */
[----:B------:R-:W-:Y:S01]  /*04c0*/  LEA.HI R9, R9, R8, RZ, 0x2 ;  /* 0x0000000809097211 */ /* 0x000fe200078f10ff */
[----:B------:R-:W-:Y:S01]  /*04d0*/  FMUL R13, R13, UR4 ;  /* 0x000000040d0d7c20 */ /* 0x000fe20008400000 */
[----:B---3--:R-:W-:Y:S01]  /*04e0*/  ISETP.NE.OR P1, PT, R12, RZ, !P1 ;  /* 0x000000ff0c00720c */ /* 0x008fe20004f25670 */
[----:B------:R-:W-:Y:S01]  /*04f0*/  ULDC UR4, c[0x0][0x154] ;  /* 0x0000550000047ab9 */ /* 0x000fe20000000800 */
[----:B------:R-:W-:Y:S02]  /*0500*/  LOP3.LUT R12, R2, 0xfffffffc, RZ, 0xc0, !PT ;  /* 0xfffffffc020c7812 */ /* 0x000fe400078ec0ff */
[----:B------:R-:W-:Y:S01]  /*0510*/  LOP3.LUT R9, R9, 0x3ffffffc, RZ, 0xc0, !PT ;  /* 0x3ffffffc09097812 */ /* 0x000fe200078ec0ff */
[----:B------:R-:W1:Y:S01]  /*0520*/  F2I.U32.TRUNC.NTZ R13, R13 ;  /* 0x0000000d000d7305 */ /* 0x000e62000020f000 */
[----:B------:R-:W-:Y:S01]  /*0530*/  SHF.R.S32.HI R2, RZ, 0x1f, R5 ;  /* 0x0000001fff027819 */ /* 0x000fe20000011405 */
[----:B------:R-:W-:Y:S01]  /*0540*/  IMAD.IADD R12, R11, 0x1, -R12 ;  /* 0x000000010b0c7824 */ /* 0x000fe200078e0a0c */
[----:B------:R-:W-:Y:S01]  /*0550*/  VOTEU.ALL UP1, P0 ;  /* 0x00000000003f7886 */ /* 0x000fe20000020000 */
[----:B------:R-:W-:Y:S01]  /*0560*/  IMAD.IADD R9, R8, 0x1, -R9 ;  /* 0x0000000108097824 */ /* 0x000fe200078e0a09 */
[----:B------:R-:W-:Y:S01]  /*0570*/  LEA.HI R2, R2, R5, RZ, 0x2 ;  /* 0x0000000502027211 */ /* 0x000fe200078f10ff */
[----:B------:R-:W-:Y:S01]  /*0580*/  VOTEU.ALL UP0, P0 ;  /* 0x00000000003f7886 */ /* 0x000fe20000000000 */
[----:B----4-:R-:W-:Y:S01]  /*0590*/  I2FP.F32.U32 R8, R6 ;  /* 0x0000000600087245 */ /* 0x010fe20000201000 */
[----:B------:R-:W-:Y:S01]  /*05a0*/  IMAD R9, R9, 0x4, R12 ;  /* 0x0000000409097824 */ /* 0x000fe200078e020c */
[----:B------:R-:W-:Y:S01]  /*05b0*/  LOP3.LUT R2, R2, 0xfffffffc, RZ, 0xc0, !PT ;  /* 0xfffffffc02027812 */ /* 0x000fe200078ec0ff */
[----:B------:R-:W-:Y:S01]  /*05c0*/  VOTEU.ALL UP2, P1 ;  /* 0x00000000003f7886 */ /* 0x000fe20000840000 */
[----:B------:R-:W3:Y:S01]  /*05d0*/  @!UP1 S2UR UR7, SR_CgaCtaId ;  /* 0x00000000000799c3 */ /* 0x000ee20000008800 */
[----:B------:R-:W-:Y:S01]  /*05e0*/  FMUL R8, R8, UR4 ;  /* 0x0000000408087c20 */ /* 0x000fe20008400000 */
[----:B------:R-:W-:Y:S01]  /*05f0*/  IMAD.SHL.U32 R152, R9, 0x4, RZ ;  /* 0x0000000409987824 */ /* 0x000fe200078e00ff */
[----:B------:R-:W-:Y:S01]  /*0600*/  UMOV UR4, 0x20 ;  /* 0x0000002000047882 */ /* 0x000fe20000000000 */
[----:B------:R-:W-:Y:S01]  /*0610*/  IMAD.IADD R5, R5, 0x1, -R2 ;  /* 0x0000000105057824 */ /* 0x000fe200078e0a02 */
[----:B------:R-:W-:Y:S01]  /*0620*/  LEA.HI R2, R9, R9, RZ, 0x1 ;  /* 0x0000000909027211 */ /* 0x000fe200078f08ff */
[----:B-1----:R-:W-:Y:S01]  /*0630*/  IMAD.MOV R13, RZ, RZ, -R13 ;  /* 0x000000ffff0d7224 */ /* 0x002fe200078e0a0d */
[----:B------:R-:W1:Y:S01]  /*0640*/  F2I.U32.TRUNC.NTZ R8, R8 ;  /* 0x0000000800087305 */ /* 0x000e62000020f000 */
[----:B------:R-:W4:Y:S01]  /*0650*/  @!UP2 S2UR UR10, SR_CgaCtaId ;  /* 0x00000000000aa9c3 */ /* 0x000f220000008800 */
[----:B------:R-:W-:Y:S01]  /*0660*/  LOP3.LUT R2, R2, 0xfffffffe, RZ, 0xc0, !PT ;  /* 0xfffffffe02027812 */ /* 0x000fe200078ec0ff */
[----:B0-----:R-:W-:Y:S01]  /*0670*/  IMAD R21, R14, R13, UR12 ;  /* 0x0000000c0e157e24 */ /* 0x001fe2000f8e020d */
[----:B------:R-:W-:Y:S01]  /*0680*/  @!UP1 UMOV UR6, 0x400 ;  /* 0x0000040000069882 */ /* 0x000fe20000000000 */
[----:B------:R-:W-:-:S04]  /*0690*/  @!UP1 UIADD3 UR4, -UR4, 0x100000, URZ ;  /* 0x0010000004049890 */ /* 0x000fc8000fffe13f */
[----:B------:R-:W-:Y:S02]  /*06a0*/  @!UP1 USHF.L.U32 UR5, UR4, 0xb, URZ ;  /* 0x0000000b04059899 */ /* 0x000fe4000800063f */
[----:B------:R-:W-:Y:S01]  /*06b0*/  @!UP1 USHF.L.U32 UR4, UR4, 0x1, URZ ;  /* 0x0000000104049899 */ /* 0x000fe2000800063f */
[C---:B------:R-:W-:Y:S01]  /*06c0*/  LOP3.LUT R152, R9.reuse, 0xc, R152, 0x78, !PT ;  /* 0x0000000c09987812 */ /* 0x040fe200078e7898 */
[----:B------:R-:W-:Y:S01]  /*06d0*/  IMAD.IADD R2, R9, 0x1, -R2 ;  /* 0x0000000109027824 */ /* 0x000fe200078e0a02 */
[----:B------:R-:W-:Y:S01]  /*06e0*/  @!UP2 UMOV UR9, 0x400 ;  /* 0x000004000009a882 */ /* 0x000fe20000000000 */
[----:B------:R-:W-:Y:S01]  /*06f0*/  VOTEU.ALL UP3, P1 ;  /* 0x00000000003f7886 */ /* 0x000fe20000860000 */
[----:B------:R-:W-:Y:S01]  /*0700*/  VOTEU.ALL UP4, P1 ;  /* 0x00000000003f7886 */ /* 0x000fe20000880000 */
[----:B------:R-:W-:Y:S01]  /*0710*/  VOTEU.ALL UP5, P1 ;  /* 0x00000000003f7886 */ /* 0x000fe200008a0000 */
[----:B------:R-:W-:Y:S01]  /*0720*/  ISETP.NE.AND P3, PT, R2, R21, PT ;  /* 0x000000150200720c */ /* 0x000fe20003f65270 */
[----:B------:R0:W0:Y:S01]  /*0730*/  SHFL.IDX PT, R14, R7, RZ, 0x1f ;  /* 0x00001fff070e7589 */ /* 0x00002200000e0000 */
[----:B------:R-:W-:Y:S01]  /*0740*/  ISETP.EQ.U32.AND P2, PT, R15, 0x1, PT ;  /* 0x000000010f00780c */ /* 0x000fe20003f42070 */
[----:B-1----:R-:W-:Y:S01]  /*0750*/  IMAD.MOV R20, RZ, RZ, -R8 ;  /* 0x000000ffff147224 */ /* 0x002fe200078e0a08 */
[----:B---3--:R-:W-:-:S02]  /*0760*/  @!UP1 ULEA UR8, UR7, UR6, 0x18 ;  /* 0x0000000607089291 */ /* 0x008fc4000f8ec03f */
[----:B------:R-:W-:-:S04]  /*0770*/  @!UP2 UIADD3 UR6, -UR11, 0x100000, URZ ;  /* 0x001000000b06a890 */ /* 0x000fc8000fffe13f */
[----:B------:R-:W-:Y:S02]  /*0780*/  @!UP2 USHF.L.U32 UR7, UR6, 0xb, URZ ;  /* 0x0000000b0607a899 */ /* 0x000fe4000800063f */
[----:B------:R-:W-:Y:S01]  /*0790*/  @!UP2 USHF.L.U32 UR6, UR6, 0x1, URZ ;  /* 0x000000010606a899 */ /* 0x000fe2000800063f */
[----:B--2---:R-:W-:Y:S01]  /*07a0*/  IMAD R9, R25, R20, R6 ;  /* 0x0000001419097224 */ /* 0x004fe200078e0206 */
[----:B------:R-:W-:Y:S01]  /*07b0*/  VOTEU.ALL UP1, P0 ;  /* 0x00000000003f7886 */ /* 0x000fe20000020000 */
[----:B------:R-:W-:Y:S01]  /*07c0*/  LOP3.LUT P0, RZ, R3, 0x7, RZ, 0xc0, !PT ;  /* 0x0000000703ff7812 */ /* 0x000fe2000780c0ff */
[----:B----4-:R-:W-:Y:S01]  /*07d0*/  @!UP2 ULEA UR9, UR10, UR9, 0x18 ;  /* 0x000000090a09a291 */ /* 0x010fe2000f8ec03f */
[----:B------:R-:W-:Y:S01]  /*07e0*/  @P3 LEA.HI R2, R152, R152, RZ, 0x1 ;  /* 0x0000009898023211 */ /* 0x000fe200078f08ff */
[----:B------:R-:W-:Y:S01]  /*07f0*/  VOTEU.ALL UP2, P1 ;  /* 0x00000000003f7886 */ /* 0x000fe20000840000 */
[----:B------:R-:W-:Y:S01]  /*0800*/  ISETP.NE.AND P1, PT, R5, 0x3, PT ;  /* 0x000000030500780c */ /* 0x000fe20003f25270 */
[----:B------:R-:W1:Y:S02]  /*0810*/  FENCE.VIEW.ASYNC.S ;  /* 0x00000000000073c6 */ /* 0x000e640000000000 */
[----:B-1----:R1:W2:Y:S01]  /*0820*/  @!UP0 SYNCS.EXCH.64 URZ, [UR8+0x80], UR4 ;  /* 0x00008004083f85b2 */ /* 0x0022a20008000100 */
[----:B------:R-:W-:-:S02]  /*0830*/  @P3 SHF.R.S32.HI R2, RZ, 0x1, R2 ;  /* 0x00000001ff023819 */ /* 0x000fc40000011402 */
[----:B------:R-:W-:Y:S02]  /*0840*/  ISETP.EQ.OR P1, PT, R5, RZ, !P1 ;  /* 0x000000ff0500720c */ /* 0x000fe40004f22670 */
[----:B------:R-:W-:Y:S02]  /*0850*/  @P3 ISETP.NE.AND P5, PT, R2, R9, PT ;  /* 0x000000090200320c */ /* 0x000fe40003fa5270 */
[----:B------:R-:W-:Y:S02]  /*0860*/  ISETP.LT.U32.AND P0, PT, R152, 0x2, !P0 ;  /* 0x000000029800780c */ /* 0x000fe40004701070 */
[----:B------:R-:W-:Y:S02]  /*0870*/  ISETP.EQ.AND P1, PT, R10, RZ, P1 ;  /* 0x000000ff0a00720c */ /* 0x000fe40000f22270 */
[----:B------:R-:W-:Y:S02]  /*0880*/  SEL R2, RZ, 0x1, !P0 ;  /* 0x00000001ff027807 */ /* 0x000fe40004000000 */
[----:B------:R-:W-:-:S02]  /*0890*/  @P3 SEL R153, RZ, 0x1, P5 ;  /* 0x00000001ff993807 */ /* 0x000fc40002800000 */
[----:B------:R-:W-:Y:S01]  /*08a0*/  SEL R16, RZ, 0x1, !P1 ;  /* 0x00000001ff107807 */ /* 0x000fe20004800000 */
[----:B------:R1:W3:Y:S01]  /*08b0*/  @!UP1 SYNCS.EXCH.64 URZ, [UR8+0x88], UR4 ;  /* 0x00008804083f95b2 */ /* 0x0002e20008000100 */
[----:B------:R-:W-:Y:S01]  /*08c0*/  NOP ;  /* 0x0000000000007918 */ /* 0x000fe20000000000 */
[----:B------:R-:W-:Y:S02]  /*08d0*/  LOP3.LUT R153, R153, R2, RZ, 0xc0, !PT ;  /* 0x0000000299997212 */ /* 0x000fe400078ec0ff */
[----:B------:R-:W-:Y:S01]  /*08e0*/  SEL R16, R16, 0x2, P6 ;  /* 0x0000000210107807 */ /* 0x000fe20003000000 */
[----:B------:R1:W4:Y:S01]  /*08f0*/  @!UP2 SYNCS.EXCH.64 URZ, [UR9+0x60], UR6 ;  /* 0x00006006093fa5b2 */ /* 0x0003220008000100 */
[----:B------:R1:W0:Y:S01]  /*0900*/  @!UP3 SYNCS.EXCH.64 URZ, [UR9+0x68], UR6 ;  /* 0x00006806093fb5b2 */ /* 0x0002220008000100 */
[----:B------:R1:W0:Y:S01]  /*0910*/  @!UP4 SYNCS.EXCH.64 URZ, [UR9+0x70], UR6 ;  /* 0x00007006093fc5b2 */ /* 0x0002220008000100 */
[----:B------:R1:W0:Y:S01]  /*0920*/  @!UP5 SYNCS.EXCH.64 URZ, [UR9+0x78], UR6 ;  /* 0x00007806093fd5b2 */ /* 0x0002220008000100 */
[----:B------:R-:W-:Y:S01]  /*0930*/  NOP ;  /* 0x0000000000007918 */ /* 0x000fe20000000000 */
[----:B-12---:R-:W-:Y:S05]  /*0940*/  @!P2 BRA `(.L_x_3) ;  /* 0x000000000008a947 */ /* 0x006fea0003800000 */
[----:B0--34-:R-:W-:Y:S01]  /*0950*/  UCGABAR_ARV ;  /* 0x00000000000079c7 */ /* 0x019fe20008000000 */
[----:B------:R-:W-:Y:S05]  /*0960*/  BRA `(.L_x_4) ;  /* 0x0000000000047947 */ /* 0x000fea0003800000 */
.L_x_3:
[----:B0--34-:R-:W-:Y:S01]  /*0970*/  NOP ;  /* 0x0000000000007918 */ /* 0x019fe20000000000 */
.L_x_4:
[----:B------:R-:W-:Y:S01]  /*0980*/  ULDC.64 UR4, c[0x0][0x598] ;  /* 0x0001660000047ab9 */ /* 0x000fe20000000a00 */
[----:B------:R-:W-:Y:S01]  /*0990*/  ULDC.64 UR36, c[0x0][0x208] ;  /* 0x0000820000247ab9 */ /* 0x000fe20000000a00 */
[----:B------:R-:W-:-:S04]  /*09a0*/  ISETP.NE.U32.AND P0, PT, RZ, UR4, PT ;  /* 0x00000004ff007c0c */ /* 0x000fc8000bf05070 */
[----:B------:R-:W-:-:S13]  /*09b0*/  ISETP.NE.AND.EX P0, PT, RZ, UR5, PT, P0 ;  /* 0x00000005ff007c0c */ /* 0x000fda000bf05300 */
[----:B------:R-:W-:Y:S05]  /*09c0*/  @!P0 BRA `(.L_x_5) ;  /* 0x00000000001c8947 */ /* 0x000fea0003800000 */
[----:B------:R-:W0:Y:S02]  /*09d0*/  LDC.64 R8, c[0x0][0x598] ;  /* 0x00016600ff087b82 */ /* 0x000e240000000a00 */
[----:B0-----:R-:W2:Y:S02]  /*09e0*/  LDG.E.64 R8, desc[UR36][R8.64] ;  /* 0x0000002408087981 */ /* 0x001ea4000c1e1b00 */
[----:B--2---:R-:W-:-:S04]  /*09f0*/  ISETP.NE.U32.AND P0, PT, R8, RZ, PT ;  /* 0x000000ff0800720c */ /* 0x004fc80003f05070 */
[----:B------:R-:W-:-:S13]  /*0a00*/  ISETP.NE.AND.EX P0, PT, R9, RZ, PT, P0 ;  /* 0x000000ff0900720c */ /* 0x000fda0003f05300 */
[----:B------:R-:W-:Y:S05]  /*0a10*/  @!P0 BRA `(.L_x_5) ;  /* 0x0000000000088947 */ /* 0x000fea0003800000 */
[----:B------:R0:W5:Y:S01]  /*0a20*/  LD.E R154, desc[UR36][R8.64] ;  /* 0x00000024089a7980 */ /* 0x000162000c101900 */
[----:B------:R-:W-:Y:S05]  /*0a30*/  BRA `(.L_x_6) ;  /* 0x0000000000247947 */ /* 0x000fea0003800000 */
.L_x_5:
[----:B------:R-:W-:Y:S02]  /*0a40*/  ULDC.64 UR4, c[0x0][0x588] ;  /* 0x0001620000047ab9 */ /* 0x000fe40000000a00 */
[----:B------:R-:W-:-:S04]  /*0a50*/  ISETP.NE.U32.AND P0, PT, RZ, UR4, PT ;  /* 0x00000004ff007c0c */ /* 0x000fc8000bf05070 */
[----:B------:R-:W-:-:S13]  /*0a60*/  ISETP.NE.AND.EX P0, PT, RZ, UR5, PT, P0 ;  /* 0x00000005ff007c0c */ /* 0x000fda000bf05300 */
[----:B------:R-:W-:Y:S05]  /*0a70*/  @!P0 BRA `(.L_x_7) ;  /* 0x00000000000c8947 */ /* 0x000fea0003800000 */
[----:B------:R-:W0:Y:S02]  /*0a80*/  LDC.64 R154, c[0x0][0x588] ;  /* 0x00016200ff9a7b82 */ /* 0x000e240000000a00 */
[----:B0-----:R1:W5:Y:S01]  /*0a90*/  LDG.E R154, desc[UR36][R154.64] ;  /* 0x000000249a9a7981 */ /* 0x001362000c1e1900 */
[----:B------:R-:W-:Y:S05]  /*0aa0*/  BRA `(.L_x_6) ;  /* 0x0000000000087947 */ /* 0x000fea0003800000 */
.L_x_7:
[----:B------:R-:W-:Y:S02]  /*0ab0*/  ULDC UR4, c[0x0][0x580] ;  /* 0x0001600000047ab9 */ /* 0x000fe40000000800 */
[----:B------:R-:W-:-:S07]  /*0ac0*/  IMAD.U32 R154, RZ, RZ, UR4 ;  /* 0x00000004ff9a7e24 */ /* 0x000fce000f8e00ff */
.L_x_6:
[----:B------:R-:W-:Y:S02]  /*0ad0*/  ULDC.64 UR4, c[0x0][0x5a0] ;  /* 0x0001680000047ab9 */ /* 0x000fe40000000a00 */
[----:B------:R-:W-:-:S04]  /*0ae0*/  ISETP.NE.U32.AND P0, PT, RZ, UR4, PT ;  /* 0x00000004ff007c0c */ /* 0x000fc8000bf05070 */
[----:B------:R-:W-:-:S13]  /*0af0*/  ISETP.NE.AND.EX P0, PT, RZ, UR5, PT, P0 ;  /* 0x00000005ff007c0c */ /* 0x000fda000bf05300 */
[----:B------:R-:W-:Y:S05]  /*0b00*/  @!P0 BRA `(.L_x_8) ;  /* 0x00000000001c8947 */ /* 0x000fea0003800000 */
[----:B0-----:R-:W0:Y:S02]  /*0b10*/  LDC.64 R8, c[0x0][0x5a0] ;  /* 0x00016800ff087b82 */ /* 0x001e240000000a00 */
[----:B0-----:R-:W2:Y:S02]  /*0b20*/  LDG.E.64 R8, desc[UR36][R8.64] ;  /* 0x0000002408087981 */ /* 0x001ea4000c1e1b00 */
[----:B--2---:R-:W-:-:S04]  /*0b30*/  ISETP.NE.U32.AND P0, PT, R8, RZ, PT ;  /* 0x000000ff0800720c */ /* 0x004fc80003f05070 */
[----:B------:R-:W-:-:S13]  /*0b40*/  ISETP.NE.AND.EX P0, PT, R9, RZ, PT, P0 ;  /* 0x000000ff0900720c */ /* 0x000fda0003f05300 */
[----:B------:R-:W-:Y:S05]  /*0b50*/  @!P0 BRA `(.L_x_8) ;  /* 0x0000000000088947 */ /* 0x000fea0003800000 */
[----:B-1----:R0:W5:Y:S01]  /*0b60*/  LD.E R155, desc[UR36][R8.64] ;  /* 0x00000024089b7980 */ /* 0x002162000c101900 */
[----:B------:R-:W-:Y:S05]  /*0b70*/  BRA `(.L_x_9) ;  /* 0x0000000000247947 */ /* 0x000fea0003800000 */
.L_x_8:
[----:B------:R-:W-:Y:S02]  /*0b80*/  ULDC.64 UR4, c[0x0][0x590] ;  /* 0x0001640000047ab9 */ /* 0x000fe40000000a00 */
[----:B------:R-:W-:-:S04]  /*0b90*/  ISETP.NE.U32.AND P0, PT, RZ, UR4, PT ;  /* 0x00000004ff007c0c */ /* 0x000fc8000bf05070 */
[----:B------:R-:W-:-:S13]  /*0ba0*/  ISETP.NE.AND.EX P0, PT, RZ, UR5, PT, P0 ;  /* 0x00000005ff007c0c */ /* 0x000fda000bf05300 */
[----:B------:R-:W-:Y:S05]  /*0bb0*/  @!P0 BRA `(.L_x_10) ;  /* 0x00000000000c8947 */ /* 0x000fea0003800000 */
[----:B0-----:R-:W1:Y:S02]  /*0bc0*/  LDC.64 R8, c[0x0][0x590] ;  /* 0x00016400ff087b82 */ /* 0x001e640000000a00 */
[----:B-1----:R1:W5:Y:S01]  /*0bd0*/  LDG.E R155, desc[UR36][R8.64] ;  /* 0x00000024089b7981 */ /* 0x002362000c1e1900 */
[----:B------:R-:W-:Y:S05]  /*0be0*/  BRA `(.L_x_9) ;  /* 0x0000000000087947 */ /* 0x000fea0003800000 */
.L_x_10:
[----:B------:R-:W-:Y:S02]  /*0bf0*/  ULDC UR4, c[0x0][0x584] ;  /* 0x0001610000047ab9 */ /* 0x000fe40000000800 */
[----:B-1----:R-:W-:-:S07]  /*0c00*/  IMAD.U32 R155, RZ, RZ, UR4 ;  /* 0x00000004ff9b7e24 */ /* 0x002fce000f8e00ff */
.L_x_9:
[----:B------:R-:W2:Y:S01]  /*0c10*/  LDC R2, c[0x0][0x65c] ;  /* 0x00019700ff027b82 */ /* 0x000ea20000000800 */
[----:B------:R-:W-:Y:S01]  /*0c20*/  ULDC UR6, c[0x0][0x28c] ;  /* 0x0000a30000067ab9 */ /* 0x000fe20000000800 */
[----:B------:R-:W-:Y:S01]  /*0c30*/  ISETP.NE.AND P0, PT, R10, 0x2, PT ;  /* 0x000000020a00780c */ /* 0x000fe20003f05270 */
[----:B------:R-:W-:Y:S01]  /*0c40*/  UIADD3 UR6, UR6, 0x1f, URZ ;  /* 0x0000001f06067890 */ /* 0x000fe2000fffe03f */
[----:B01----:R-:W-:Y:S01]  /*0c50*/  IMAD.U32 R8, RZ, RZ, UR12 ;  /* 0x0000000cff087e24 */ /* 0x003fe2000f8e00ff */
[----:B------:R-:W-:Y:S01]  /*0c60*/  UMOV UR38, URZ ;  /* 0x0000003f00267c82 */ /* 0x000fe20008000000 */
[----:B------:R-:W-:Y:S01]  /*0c70*/  IMAD.MOV.U32 R9, RZ, RZ, RZ ;  /* 0x000000ffff097224 */ /* 0x000fe200078e00ff */
[----:B------:R-:W-:Y:S01]  /*0c80*/  USHF.R.S32.HI UR7, URZ, 0x1f, UR6 ;  /* 0x0000001f3f077899 */ /* 0x000fe20008011406 */
[----:B------:R-:W-:Y:S01]  /*0c90*/  UMOV UR39, URZ ;  /* 0x0000003f00277c82 */ /* 0x000fe20008000000 */
[----:B------:R-:W-:Y:S02]  /*0ca0*/  ULDC.64 UR8, c[0x0][0x650] ;  /* 0x0001940000087ab9 */ /* 0x000fe40000000a00 */
[----:B------:R-:W-:-:S04]  /*0cb0*/  ULEA.HI UR7, UR7, UR6, URZ, 0x5 ;  /* 0x0000000607077291 */ /* 0x000fc8000f8f283f */
[----:B------:R-:W-:Y:S01]  /*0cc0*/  USHF.R.S32.HI UR40, URZ, 0x5, UR7 ;  /* 0x000000053f287899 */ /* 0x000fe20008011407 */
[----:B--2---:R-:W-:-:S13]  /*0cd0*/  ISETP.NE.AND P1, PT, R2, 0x1, PT ;  /* 0x000000010200780c */ /* 0x004fda0003f25270 */
[----:B------:R-:W0:Y:S01]  /*0ce0*/  @P1 LDC R19, c[0x0][0x10] ;  /* 0x00000400ff131b82 */ /* 0x000e220000000800 */
[----:B------:R-:W-:Y:S02]  /*0cf0*/  @P1 IMAD.MOV.U32 R7, RZ, RZ, RZ ;  /* 0x000000ffff071224 */ /* 0x000fe400078e00ff */
[----:B------:R-:W-:-:S05]  /*0d00*/  @P1 IMAD.MOV.U32 R17, RZ, RZ, RZ ;  /* 0x000000ffff111224 */ /* 0x000fca00078e00ff */
[----:B------:R-:W1:Y:S01]  /*0d10*/  @!P1 LDC R11, c[0x0][0xc] ;  /* 0x00000300ff0b9b82 */ /* 0x000e620000000800 */
[----:B------:R-:W-:Y:S01]  /*0d20*/  ULDC UR4, c[0x0][0xc] ;  /* 0x0000030000047ab9 */ /* 0x000fe20000000800 */
[----:B------:R-:W-:Y:S02]  /*0d30*/  ULDC UR5, c[0x0][0x10] ;  /* 0x0000040000057ab9 */ /* 0x000fe40000000800 */
[----:B------:R-:W-:-:S04]  /*0d40*/  UIMAD.WIDE.U32 UR4, UR4, UR5, URZ ;  /* 0x00000005040472a5 */ /* 0x000fc8000f8e003f */
[----:B------:R-:W2:Y:S01]  /*0d50*/  LDC R2, c[0x0][0x14] ;  /* 0x00000500ff027b82 */ /* 0x000ea20000000800 */
[----:B0-----:R-:W-:-:S04]  /*0d60*/  @P1 IMAD.WIDE.U32 R18, R19, UR12, R6 ;  /* 0x0000000c13121c25 */ /* 0x001fc8000f8e0006 */
[----:B------:R-:W-:Y:S02]  /*0d70*/  @P1 IMAD.IADD R17, R19, 0x1, R17 ;  /* 0x0000000113111824 */ /* 0x000fe400078e0211 */
[----:B-1----:R-:W-:-:S04]  /*0d80*/  @!P1 IMAD.WIDE.U32 R8, R6, R11, R8 ;  /* 0x0000000b06089225 */ /* 0x002fc800078e0008 */
[----:B------:R-:W-:Y:S02]  /*0d90*/  @!P1 IMAD.MOV.U32 R18, RZ, RZ, R8 ;  /* 0x000000ffff129224 */ /* 0x000fe400078e0008 */
[----:B------:R-:W-:Y:S02]  /*0da0*/  @!P1 IMAD.MOV.U32 R17, RZ, RZ, R9 ;  /* 0x000000ffff119224 */ /* 0x000fe400078e0009 */
[----:B--2---:R-:W-:-:S04]  /*0db0*/  IMAD.WIDE.U32 R12, R2, UR4, RZ ;  /* 0x00000004020c7c25 */ /* 0x004fc8000f8e00ff */
[----:B------:R-:W-:Y:S01]  /*0dc0*/  IMAD R23, R2, UR5, RZ ;  /* 0x0000000502177c24 */ /* 0x000fe2000f8e02ff */
[----:B------:R0:W-:Y:S03]  /*0dd0*/  STL.64 [R1], R12 ;  /* 0x0000000c01007387 */ /* 0x0001e60000100a00 */
[----:B------:R-:W-:Y:S01]  /*0de0*/  IMAD.IADD R23, R13, 0x1, R23 ;  /* 0x000000010d177824 */ /* 0x000fe200078e0217 */
[----:B------:R-:W-:Y:S06]  /*0df0*/  @P0 BRA `(.L_x_11) ;  /* 0x0000000000200947 */ /* 0x000fec0003800000 */
[----:B------:R-:W-:Y:S01]  /*0e00*/  UISETP.GE.U32.AND UP0, UPT, UR40, 0x5, UPT ;  /* 0x000000052800788c */ /* 0x000fe2000bf06070 */
[----:B------:R-:W-:Y:S01]  /*0e10*/  IADD3 R18, P0, R18, R12, RZ ;  /* 0x0000000c12127210 */ /* 0x000fe20007f1e0ff */
[----:B------:R-:W-:Y:S01]  /*0e20*/  UIMAD.WIDE.U32 UR4, UR40, -0x33333333, URZ ;  /* 0xcccccccd280478a5 */ /* 0x000fe2000f8e003f */
[----:B------:R-:W-:-:S03]  /*0e30*/  UMOV UR39, URZ ;  /* 0x0000003f00277c82 */ /* 0x000fc60008000000 */
[----:B------:R-:W-:Y:S01]  /*0e40*/  USHF.R.U32.HI UR4, URZ, 0x2, UR5 ;  /* 0x000000023f047899 */ /* 0x000fe20008011605 */
[----:B------:R-:W-:-:S03]  /*0e50*/  IMAD.X R17, R23, 0x1, R17, P0 ;  /* 0x0000000117117824 */ /* 0x000fc600000e0611 */
[----:B------:R-:W-:Y:S02]  /*0e60*/  UIMAD UR38, UR4, -0x5, UR40 ;  /* 0xfffffffb042678a4 */ /* 0x000fe4000f8e0228 */
[----:B------:R-:W-:-:S12]  /*0e70*/  @UP0 ULOP3.LUT UR39, UR4, 0x1, URZ, 0xc0, !UPT ;  /* 0x0000000104270892 */ /* 0x000fd8000f8ec03f */
.L_x_11:
[----:B------:R-:W-:Y:S01]  /*0e80*/  ISETP.GE.U32.AND P0, PT, R18, UR8, PT ;  /* 0x0000000812007c0c */ /* 0x000fe2000bf06070 */
[----:B------:R-:W-:Y:S01]  /*0e90*/  IMAD.MOV.U32 R19, RZ, RZ, -0x1 ;  /* 0xffffffffff137424 */ /* 0x000fe200078e00ff */
[----:B------:R-:W-:Y:S01]  /*0ea0*/  PRMT R8, RZ, 0x7610, R8 ;  /* 0x00007610ff087816 */ /* 0x000fe20000000008 */
[----:B------:R-:W-:Y:S01]  /*0eb0*/  IMAD.MOV.U32 R22, RZ, RZ, -0x1 ;  /* 0xffffffffff167424 */ /* 0x000fe200078e00ff */
[----:B------:R-:W-:Y:S01]  /*0ec0*/  ISETP.GE.U32.AND.EX P0, PT, R17, UR9, PT, P0 ;  /* 0x0000000911007c0c */ /* 0x000fe2000bf06100 */
[----:B------:R-:W-:-:S12]  /*0ed0*/  IMAD.MOV.U32 R2, RZ, RZ, -0x1 ;  /* 0xffffffffff027424 */ /* 0x000fd800078e00ff */
[----:B------:R-:W-:Y:S05]  /*0ee0*/  @P0 BRA `(.L_x_12) ;  /* 0x00000004002c0947 */ /* 0x000fea0003800000 */
[----:B------:R-:W1:Y:S01]  /*0ef0*/  LDC.64 R26, c[0x0][0x628] ;  /* 0x00018a00ff1a7b82 */ /* 0x000e620000000a00 */
[----:B------:R-:W-:Y:S02]  /*0f00*/  IMAD.MOV.U32 R8, RZ, RZ, R18 ;  /* 0x000000ffff087224 */ /* 0x000fe400078e0012 */
[----:B------:R-:W-:-:S05]  /*0f10*/  IMAD.MOV.U32 R9, RZ, RZ, R17 ;  /* 0x000000ffff097224 */ /* 0x000fca00078e0011 */
[----:B------:R-:W2:Y:S08]  /*0f20*/  LDC R2, c[0x0][0x630] ;  /* 0x00018c00ff027b82 */ /* 0x000eb00000000800 */
[----:B------:R-:W3:Y:S01]  /*0f30*/  LDC.64 R28, c[0x0][0x620] ;  /* 0x00018800ff1c7b82 */ /* 0x000ee20000000a00 */
[----:B-1----:R-:W-:-:S04]  /*0f40*/  ISETP.NE.U32.AND P0, PT, R26, RZ, PT ;  /* 0x000000ff1a00720c */ /* 0x002fc80003f05070 */
[----:B------:R-:W-:-:S13]  /*0f50*/  ISETP.NE.AND.EX P0, PT, R27, RZ, PT, P0 ;  /* 0x000000ff1b00720c */ /* 0x000fda0003f05300 */
[----:B--23--:R-:W-:Y:S05]  /*0f60*/  @!P0 BRA `(.L_x_13) ;  /* 0x0000000000288947 */ /* 0x00cfea0003800000 */
[----:B0-----:R-:W0:Y:S02]  /*0f70*/  LDC R13, c[0x0][0x634] ;  /* 0x00018d00ff0d7b82 */ /* 0x001e240000000800 */
[----:B0-----:R-:W-:-:S05]  /*0f80*/  IADD3 R13, P0, R18, R13, RZ ;  /* 0x0000000d120d7210 */ /* 0x001fca0007f1e0ff */
[----:B------:R-:W-:-:S04]  /*0f90*/  IMAD.X R15, RZ, RZ, R17, P0 ;  /* 0x000000ffff0f7224 */ /* 0x000fc800000e0611 */
[----:B------:R-:W-:-:S04]  /*0fa0*/  IMAD.WIDE.U32 R8, R15, R26, RZ ;  /* 0x0000001a0f087225 */ /* 0x000fc800078e00ff */
[----:B------:R-:W-:-:S04]  /*0fb0*/  IMAD.WIDE.U32 R10, P0, R13, R27, R8 ;  /* 0x0000001b0d0a7225 */ /* 0x000fc80007800008 */
[----:B------:R-:W-:-:S04]  /*0fc0*/  IMAD.WIDE.U32 R8, R13, R26, RZ ;  /* 0x0000001a0d087225 */ /* 0x000fc800078e00ff */
[----:B------:R-:W-:Y:S01]  /*0fd0*/  IMAD.X R13, RZ, RZ, RZ, P0 ;  /* 0x000000ffff0d7224 */ /* 0x000fe200000e06ff */
[----:B------:R-:W-:Y:S01]  /*0fe0*/  IADD3 RZ, P0, R9, R10, RZ ;  /* 0x0000000a09ff7210 */ /* 0x000fe20007f1e0ff */
[----:B------:R-:W-:-:S04]  /*0ff0*/  IMAD.MOV.U32 R12, RZ, RZ, R11 ;  /* 0x000000ffff0c7224 */ /* 0x000fc800078e000b */
[----:B------:R-:W-:-:S08]  /*1000*/  IMAD.WIDE.U32.X R8, R15, R27, R12, P0 ;  /* 0x0000001b0f087225 */ /* 0x000fd000000e040c */
.L_x_13:
[----:B------:R-:W1:Y:S01]  /*1010*/  LDC.64 R32, c[0x0][0x640] ;  /* 0x00019000ff207b82 */ /* 0x000e620000000a00 */
[-C--:B------:R-:W-:Y:S01]  /*1020*/  SHF.R.U64 R30, R8, R2.reuse, R9 ;  /* 0x00000002081e7219 */ /* 0x080fe20000001209 */
[----:B------:R-:W-:Y:S01]  /*1030*/  IMAD.MOV.U32 R19, RZ, RZ, R17 ;  /* 0x000000ffff137224 */ /* 0x000fe200078e0011 */
[----:B------:R-:W-:Y:S01]  /*1040*/  SHF.R.U32.HI R2, RZ, R2, R9 ;  /* 0x00000002ff027219 */ /* 0x000fe20000011609 */
[----:B------:R-:W-:Y:S01]  /*1050*/  IMAD.MOV.U32 R26, RZ, RZ, 0x1 ;  /* 0x00000001ff1a7424 */ /* 0x000fe200078e00ff */
[----:B------:R-:W-:-:S03]  /*1060*/  IADD3 R11, P0, RZ, -R30, RZ ;  /* 0x8000001eff0b7210 */ /* 0x000fc60007f1e0ff */
[----:B------:R-:W2:Y:S02]  /*1070*/  LDC R10, c[0x0][0x618] ;  /* 0x00018600ff0a7b82 */ /* 0x000ea40000000800 */
[----:B------:R-:W-:-:S04]  /*1080*/  IMAD.X R9, RZ, RZ, ~R2, P0 ;  /* 0x000000ffff097224 */ /* 0x000fc800000e0e02 */
[-C--:B------:R-:W-:Y:S02]  /*1090*/  IMAD R2, R9, R28.reuse, RZ ;  /* 0x0000001c09027224 */ /* 0x080fe400078e02ff */
[----:B0-----:R-:W0:Y:S01]  /*10a0*/  LDC R13, c[0x0][0x608] ;  /* 0x00018200ff0d7b82 */ /* 0x001e220000000800 */
[----:B------:R-:W-:-:S04]  /*10b0*/  IMAD.WIDE.U32 R8, R11, R28, R18 ;  /* 0x0000001c0b087225 */ /* 0x000fc800078e0012 */
[----:B------:R-:W-:Y:S02]  /*10c0*/  IMAD R11, R11, R29, R2 ;  /* 0x0000001d0b0b7224 */ /* 0x000fe400078e0202 */
[----:B------:R-:W-:Y:S01]  /*10d0*/  IMAD.MOV.U32 R2, RZ, RZ, -0x1 ;  /* 0xffffffffff027424 */ /* 0x000fe200078e00ff */
[----:B------:R-:W3:Y:S01]  /*10e0*/  LDC R31, c[0x0][0x658] ;  /* 0x00019600ff1f7b82 */ /* 0x000ee20000000800 */
[----:B------:R-:W-:Y:S01]  /*10f0*/  IMAD.IADD R9, R9, 0x1, R11 ;  /* 0x0000000109097824 */ /* 0x000fe200078e020b */
[----:B-1----:R-:W-:-:S04]  /*1100*/  ISETP.NE.U32.AND P0, PT, R32, RZ, PT ;  /* 0x000000ff2000720c */ /* 0x002fc80003f05070 */
[----:B------:R-:W-:Y:S02]  /*1110*/  ISETP.NE.AND.EX P0, PT, R33, RZ, PT, P0 ;  /* 0x000000ff2100720c */ /* 0x000fe40003f05300 */
[----:B------:R-:W1:Y:S01]  /*1120*/  LDC R29, c[0x0][0x600] ;  /* 0x00018000ff1d7b82 */ /* 0x000e620000000800 */
[-CC-:B--2---:R-:W-:Y:S02]  /*1130*/  SHF.R.U64 R27, R8, R10.reuse, R9.reuse ;  /* 0x0000000a081b7219 */ /* 0x184fe40000001209 */
[----:B------:R-:W-:-:S05]  /*1140*/  SHF.R.U32.HI R8, RZ, R10, R9 ;  /* 0x0000000aff087219 */ /* 0x000fca0000011609 */
[----:B------:R-:W2:Y:S01]  /*1150*/  LDC R22, c[0x0][0x648] ;  /* 0x00019200ff167b82 */ /* 0x000ea20000000800 */
[-CC-:B0-----:R-:W-:Y:S02]  /*1160*/  SHF.R.U64 R34, R27, R13.reuse, R8.reuse ;  /* 0x0000000d1b227219 */ /* 0x181fe40000001208 */
[----:B------:R-:W-:-:S05]  /*1170*/  SHF.R.U32.HI R8, RZ, R13, R8 ;  /* 0x0000000dff087219 */ /* 0x000fca0000011608 */
[----:B------:R-:W0:Y:S01]  /*1180*/  LDC R24, c[0x0][0x638] ;  /* 0x00018e00ff187b82 */ /* 0x000e220000000800 */
[-CC-:B---3--:R-:W-:Y:S02]  /*1190*/  SHF.R.U64 R36, R34, R31.reuse, R8.reuse ;  /* 0x0000001f22247219 */ /* 0x188fe40000001208 */
[-C--:B------:R-:W-:Y:S02]  /*11a0*/  SHF.L.U32 R2, R2, R31.reuse, RZ ;  /* 0x0000001f02027219 */ /* 0x080fe400000006ff */
[----:B------:R-:W-:Y:S01]  /*11b0*/  SHF.R.U32.HI R9, RZ, R31, R8 ;  /* 0x0000001fff097219 */ /* 0x000fe20000011608 */
[----:B------:R-:W-:Y:S01]  /*11c0*/  IMAD.MOV.U32 R8, RZ, RZ, R36 ;  /* 0x000000ffff087224 */ /* 0x000fe200078e0024 */
[----:B------:R-:W-:Y:S01]  /*11d0*/  LOP3.LUT R15, RZ, R2, RZ, 0x33, !PT ;  /* 0x00000002ff0f7212 */ /* 0x000fe200078e33ff */
[----:B------:R-:W3:Y:S01]  /*11e0*/  LDC R28, c[0x0][0x610] ;  /* 0x00018400ff1c7b82 */ /* 0x000ee20000000800 */
[----:B------:R-:W-:Y:S05]  /*11f0*/  @!P0 BRA `(.L_x_14) ;  /* 0x0000000000288947 */ /* 0x000fea0003800000 */
[----:B------:R-:W4:Y:S02]  /*1200*/  LDC R13, c[0x0][0x64c] ;  /* 0x00019300ff0d7b82 */ /* 0x000f240000000800 */
[----:B----4-:R-:W-:-:S05]  /*1210*/  IADD3 R13, P0, R36, R13, RZ ;  /* 0x0000000d240d7210 */ /* 0x010fca0007f1e0ff */
        /* <DEDUP_REMOVED lines=8> */
.L_x_14:
[----:B--2---:R-:W-:Y:S01]  /*12a0*/  SHF.R.U64 R7, R8, R22, R9 ;  /* 0x0000001608077219 */ /* 0x004fe20000001209 */
[----:B-1----:R-:W-:Y:S01]  /*12b0*/  VIADD R8, R29, 0xffffffff ;  /* 0xffffffff1d087836 */ /* 0x002fe20000000000 */
[----:B------:R-:W-:Y:S01]  /*12c0*/  SHF.L.U32 R2, R26, R31, RZ ;  /* 0x0000001f1a027219 */ /* 0x000fe200000006ff */
[----:B------:R-:W-:Y:S01]  /*12d0*/  @P1 IMAD R21, R25, R20, R6 ;  /* 0x0000001419151224 */ /* 0x000fe200078e0206 */
[----:B------:R-:W-:Y:S01]  /*12e0*/  LOP3.LUT R15, R34, R15, RZ, 0xc0, !PT ;  /* 0x0000000f220f7212 */ /* 0x000fe200078ec0ff */
[----:B------:R-:W-:Y:S01]  /*12f0*/  IMAD.MOV R9, RZ, RZ, -R7 ;  /* 0x000000ffff097224 */ /* 0x000fe200078e0a07 */
[----:B------:R-:W-:-:S03]  /*1300*/  LOP3.LUT R8, R27, R8, RZ, 0xc0, !PT ;  /* 0x000000081b087212 */ /* 0x000fc600078ec0ff */
[----:B------:R-:W-:Y:S02]  /*1310*/  IMAD R6, R2, R7, R15 ;  /* 0x0000000702067224 */ /* 0x000fe400078e020f */
[----:B0-----:R-:W-:Y:S02]  /*1320*/  IMAD R2, R9, R24, R36 ;  /* 0x0000001809027224 */ /* 0x001fe400078e0224 */
[----:B---3--:R-:W-:Y:S02]  /*1330*/  IMAD R19, R6, R28, R21 ;  /* 0x0000001c06137224 */ /* 0x008fe400078e0215 */
[----:B------:R-:W-:Y:S02]  /*1340*/  IMAD R2, R2, R29, R8 ;  /* 0x0000001d02027224 */ /* 0x000fe400078e0208 */
[----:B------:R-:W-:-:S03]  /*1350*/  IMAD.MOV.U32 R6, RZ, RZ, 0x1 ;  /* 0x00000001ff067424 */ /* 0x000fc600078e00ff */
[----:B------:R-:W-:Y:S02]  /*1360*/  SEL R22, R2, R19, !P1 ;  /* 0x0000001302167207 */ /* 0x000fe40004800000 */
[----:B------:R-:W-:Y:S01]  /*1370*/  SEL R19, R19, R2, !P1 ;  /* 0x0000000213137207 */ /* 0x000fe20004800000 */
[----:B------:R-:W-:Y:S01]  /*1380*/  IMAD.MOV.U32 R2, RZ, RZ, R30 ;  /* 0x000000ffff027224 */ /* 0x000fe200078e001e */
[----:B------:R-:W-:-:S07]  /*1390*/  PRMT R8, R6, 0x7610, R8 ;  /* 0x0000761006087816 */ /* 0x000fce0000000008 */
.L_x_12:
[----:B------:R-:W-:Y:S05]  /*13a0*/  @!P2 BRA `(.L_x_15) ;  /* 0x00000000000ca947 */ /* 0x000fea0003800000 */
[----:B------:R-:W-:Y:S01]  /*13b0*/  UCGABAR_WAIT ;  /* 0x0000000000007dc7 */ /* 0x000fe20008000000 */
[----:B------:R-:W-:Y:S01]  /*13c0*/  CCTL.IVALL ;  /* 0x00000000ff00798f */ /* 0x000fe20002000000 */
[----:B------:R-:W-:Y:S05]  /*13d0*/  BRA `(.L_x_16) ;  /* 0x0000000000047947 */ /* 0x000fea0003800000 */
.L_x_15:
[----:B------:R-:W-:Y:S06]  /*13e0*/  BAR.SYNC.DEFER_BLOCKING 0x0 ;  /* 0x0000000000007b1d */ /* 0x000fec0000010000 */
.L_x_16:
[----:B------:R-:W-:Y:S05]  /*13f0*/  @!P4 BRA `(.L_x_17) ;  /* 0x000000780088c947 */ /* 0x000fea0003800000 */
[----:B------:R-:W-:-:S13]  /*1400*/  ISETP.GT.U32.AND P0, PT, R35, 0x1, PT ;  /* 0x000000012300780c */ /* 0x000fda0003f04070 */
[----:B------:R-:W-:Y:S05]  /*1410*/  @P0 EXIT ;  /* 0x000000000000094d */ /* 0x000fea0003800000 */
.L_x_18:
[----:B------:R-:W-:-:S08]  /*1420*/  NOP ;  /* 0x0000000000007918 */ /* 0x000fd00000000000 */
[----:B------:R-:W1:Y:S02]  /*1430*/  USETMAXREG.TRY_ALLOC.CTAPOOL UP0, 0xe8 ;  /* 0x000000e8000079c8 */ /* 0x000e640008000600 */
[----:B-1----:R-:W-:-:S13]  /*1440*/  PLOP3.LUT P0, PT, PT, PT, UP0, 0x80, 0x0 ;  /* 0x000000000000781c */ /* 0x002fda0003f0f008 */
[----:B------:R-:W-:Y:S05]  /*1450*/  @!P0 BRA `(.L_x_18) ;  /* 0xfffffffc00f08947 */ /* 0x000fea000383ffff */
[----:B------:R-:W-:-:S13]  /*1460*/  LOP3.LUT P0, RZ, R8, 0xff, RZ, 0xc0, !PT ;  /* 0x000000ff08ff7812 */ /* 0x000fda000780c0ff */
[----:B------:R-:W-:Y:S05]  /*1470*/  @!P0 EXIT ;  /* 0x000000000000894d */ /* 0x000fea0003800000 */
[----:B------:R-:W1:Y:S01]  /*1480*/  S2UR UR4, SR_CgaCtaId ;  /* 0x00000000000479c3 */ /* 0x000e620000008800 */
[----:B------:R-:W-:Y:S01]  /*1490*/  VIADD R14, R14, 0xffffffff ;  /* 0xffffffff0e0e7836 */ /* 0x000fe20000000000 */
[CC--:B------:R-:W-:Y:S01]  /*14a0*/  LEA.HI R4, R0.reuse, R3.reuse, RZ, 0x2 ;  /* 0x0000000300047211 */ /* 0x0c0fe200078f10ff */
[----:B------:R-:W-:Y:S01]  /*14b0*/  UMOV UR41, 0x400 ;  /* 0x0000040000297882 */ /* 0x000fe20000000000 */
[----:B------:R-:W-:Y:S01]  /*14c0*/  LEA.HI R0, R0, R3, RZ, 0x5 ;  /* 0x0000000300007211 */ /* 0x000fe200078f28ff */
[----:B------:R-:W-:Y:S01]  /*14d0*/  UISETP.LT.AND UP0, UPT, UR40, 0x1, UPT ;  /* 0x000000012800788c */ /* 0x000fe2000bf01270 */
[----:B------:R-:W-:Y:S01]  /*14e0*/  R2UR UR42, R14 ;  /* 0x000000000e2a72ca */ /* 0x000fe200000e0000 */
[----:B------:R-:W-:Y:S01]  /*14f0*/  USHF.L.U32 UR44, UR40, 0x1, URZ ;  /* 0x00000001282c7899 */ /* 0x000fe2000800063f */
[--C-:B------:R-:W-:Y:S01]  /*1500*/  SHF.R.S32.HI R156, RZ, 0x2, R4.reuse ;  /* 0x00000002ff9c7819 */ /* 0x100fe20000011404 */
[----:B------:R-:W-:Y:S01]  /*1510*/  USEL UR43, UR40, 0x1, UP0 ;  /* 0x00000001282b7887 */ /* 0x000fe20008000000 */
[----:B------:R-:W-:-:S02]  /*1520*/  SHF.R.S32.HI R5, RZ, 0x1f, R4 ;  /* 0x0000001fff057819 */ /* 0x000fc40000011404 */
[----:B------:R-:W-:Y:S01]  /*1530*/  LOP3.LUT R158, R4, 0xfffffffc, RZ, 0xc0, !PT ;  /* 0xfffffffc049e7812 */ /* 0x000fe200078ec0ff */
[----:B------:R-:W-:Y:S01]  /*1540*/  UIADD3 UR43, -UR43, UR40, URZ ;  /* 0x000000282b2b7290 */ /* 0x000fe2000fffe13f */
[----:B------:R-:W-:Y:S02]  /*1550*/  LEA.HI R5, R5, R156, RZ, 0x3 ;  /* 0x0000009c05057211 */ /* 0x000fe400078f18ff */
[----:B------:R-:W-:Y:S01]  /*1560*/  ISETP.NE.AND P0, PT, R14, RZ, PT ;  /* 0x000000ff0e00720c */ /* 0x000fe20003f05270 */
[----:B------:R-:W-:Y:S01]  /*1570*/  IMAD.IADD R158, R3, 0x1, -R158 ;  /* 0x00000001039e7824 */ /* 0x000fe200078e0a9e */
[----:B------:R-:W-:Y:S01]  /*1580*/  LOP3.LUT R5, R5, 0xfffffff8, RZ, 0xc0, !PT ;  /* 0xfffffff805057812 */ /* 0x000fe200078ec0ff */
[----:B------:R-:W-:Y:S01]  /*1590*/  USHF.L.U32 UR42, UR42, 0x3, URZ ;  /* 0x000000032a2a7899 */ /* 0x000fe2000800063f */
[----:B------:R-:W-:Y:S02]  /*15a0*/  LOP3.LUT R172, R16, 0x1, RZ, 0xfc, !PT ;  /* 0x0000000110ac7812 */ /* 0x000fe400078efcff */
[----:B------:R-:W-:Y:S01]  /*15b0*/  SEL R173, RZ, 0x1, P0 ;  /* 0x00000001ffad7807 */ /* 0x000fe20000000000 */
[----:B------:R-:W-:Y:S01]  /*15c0*/  IMAD.IADD R156, R156, 0x1, -R5 ;  /* 0x000000019c9c7824 */ /* 0x000fe200078e0a05 */
[----:B-1----:R-:W-:Y:S01]  /*15d0*/  ULEA UR41, UR4, UR41, 0x18 ;  /* 0x0000002904297291 */ /* 0x002fe2000f8ec03f */
[----:B------:R-:W-:Y:S01]  /*15e0*/  SHF.R.S32.HI R5, RZ, 0x5, R0 ;  /* 0x00000005ff057819 */ /* 0x000fe20000011400 */
[----:B------:R-:W-:Y:S01]  /*15f0*/  IMAD.U32 R160, RZ, RZ, UR42 ;  /* 0x0000002affa07e24 */ /* 0x000fe2000f8e00ff */
[----:B------:R-:W-:Y:S01]  /*1600*/  ULDC UR4, c[0x0][0x284] ;  /* 0x0000a10000047ab9 */ /* 0x000fe20000000800 */
[----:B------:R-:W-:Y:S01]  /*1610*/  UIADD3 UR45, UR41, 0x60, URZ ;  /* 0x00000060292d7890 */ /* 0x000fe2000fffe03f */
[--C-:B------:R-:W-:Y:S01]  /*1620*/  SHF.R.S32.HI R157, RZ, 0x1f, R156.reuse ;  /* 0x0000001fff9d7819 */ /* 0x100fe2000001149c */
[----:B------:R-:W-:Y:S01]  /*1630*/  IMAD R163, R5, -0x10, -R156 ;  /* 0xfffffff005a37824 */ /* 0x000fe200078e0a9c */
[----:B------:R-:W-:-:S02]  /*1640*/  LOP3.LUT R162, R160, 0x8, RZ, 0xc0, !PT ;  /* 0x00000008a0a27812 */ /* 0x000fc400078ec0ff */
[----:B------:R-:W-:Y:S01]  /*1650*/  LOP3.LUT R160, R160, 0x8, RZ, 0xc, !PT ;  /* 0x00000008a0a07812 */ /* 0x000fe200078e0cff */
[----:B------:R-:W-:Y:S01]  /*1660*/  IMAD.U32 R159, RZ, RZ, UR45 ;  /* 0x0000002dff9f7e24 */ /* 0x000fe2000f8e00ff */
[----:B------:R-:W-:Y:S01]  /*1670*/  LOP3.LUT R162, R162, 0x18, RZ, 0x3c, !PT ;  /* 0x00000018a2a27812 */ /* 0x000fe200078e3cff */
[----:B------:R-:W-:-:S04]  /*1680*/  IMAD.WIDE R156, R5, 0x10, R156 ;  /* 0x00000010059c7825 */ /* 0x000fc800078e029c */
[----:B------:R-:W-:Y:S02]  /*1690*/  VIADD R161, R159, UR42 ;  /* 0x0000002a9fa17c36 */ /* 0x000fe40008000000 */
[----:B------:R-:W-:-:S07]  /*16a0*/  VIADD R163, R163, UR4 ;  /* 0x00000004a3a37c36 */ /* 0x000fce0008000000 */
.L_x_294:
[----:B------:R-:W-:Y:S01]  /*16b0*/  SHF.L.U32 R0, R173, 0x1f, RZ ;  /* 0x0000001fad007819 */ /* 0x000fe200000006ff */
[----:B------:R-:W-:Y:S02]  /*16c0*/  ULDC UR4, c[0x0][0x28c] ;  /* 0x0000a30000047ab9 */ /* 0x000fe40000000800 */
[----:B------:R-:W-:Y:S01]  /*16d0*/  ISETP.LT.AND P1, PT, RZ, UR4, PT ;  /* 0x00000004ff007c0c */ /* 0x000fe2000bf21270 */
[----:B------:R-:W1:Y:S02]  /*16e0*/  SYNCS.PHASECHK.TRANS64.TRYWAIT P0, [R159+UR42], R0 ;  /* 0x000000009f0075a7 */ /* 0x000e64000800016a */
[----:B-1-34-:R-:W-:Y:S10]  /*16f0*/  @!P0 BRA `(.L_x_19) ;  /* 0x0000008800008947 */ /* 0x01aff40003800000 */
.L_x_317:
[----:B------:R-:W-:Y:S05]  /*1700*/  @P1 BRA `(.L_x_20) ;  /* 0x0000000000401947 */ /* 0x000fea0003800000 */
[----:B-1----:R-:W-:Y:S01]  /*1710*/  MOV R0, 0x0 ;  /* 0x0000000000007802 */ /* 0x002fe20000000f00 */
[----:B------:R-:W-:Y:S01]  /*1720*/  ULDC.64 UR4, c[0x4][0x68] ;  /* 0x01001a0000047ab9 */ /* 0x000fe20000000a00 */
[----:B------:R-:W-:Y:S01]  /*1730*/  ULDC.64 UR6, c[0x4][0x8] ;  /* 0x0100020000067ab9 */ /* 0x000fe20000000a00 */
[----:B------:R-:W-:Y:S01]  /*1740*/  IMAD.U32 R4, RZ, RZ, UR4 ;  /* 0x00000004ff047e24 */ /* 0x000fe2000f8e00ff */
[----:B------:R1:W2:Y:S01]  /*1750*/  LDC.64 R14, c[0x4][R0] ;  /* 0x01000000000e7b82 */ /* 0x0002a20000000a00 */
[----:B------:R-:W-:Y:S01]  /*1760*/  IMAD.U32 R5, RZ, RZ, UR5 ;  /* 0x00000005ff057e24 */ /* 0x000fe2000f8e00ff */
[----:B------:R-:W-:Y:S01]  /*1770*/  ULDC.64 UR4, c[0x4][0x70] ;  /* 0x01001c0000047ab9 */ /* 0x000fe20000000a00 */
[----:B------:R-:W-:Y:S02]  /*1780*/  IMAD.U32 R10, RZ, RZ, UR6 ;  /* 0x00000006ff0a7e24 */ /* 0x000fe4000f8e00ff */
[----:B------:R-:W-:Y:S02]  /*1790*/  IMAD.U32 R6, RZ, RZ, UR4 ;  /* 0x00000004ff067e24 */ /* 0x000fe4000f8e00ff */
[----:B------:R-:W-:-:S02]  /*17a0*/  IMAD.U32 R7, RZ, RZ, UR5 ;  /* 0x00000005ff077e24 */ /* 0x000fc4000f8e00ff */
[----:B------:R-:W-:Y:S02]  /*17b0*/  IMAD.U32 R11, RZ, RZ, UR7 ;  /* 0x00000007ff0b7e24 */ /* 0x000fe4000f8e00ff */
[----:B------:R-:W-:Y:S02]  /*17c0*/  IMAD.MOV.U32 R8, RZ, RZ, 0x1e1 ;  /* 0x000001e1ff087424 */ /* 0x000fe400078e00ff */
[----:B0-----:R-:W-:Y:S02]  /*17d0*/  IMAD.MOV.U32 R12, RZ, RZ, 0x1 ;  /* 0x00000001ff0c7424 */ /* 0x001fe400078e00ff */
[----:B-1----:R-:W-:-:S07]  /*17e0*/  IMAD.MOV.U32 R13, RZ, RZ, RZ ;  /* 0x000000ffff0d7224 */ /* 0x002fce00078e00ff */
[----:B------:R-:W-:-:S07]  /*17f0*/  LEPC R20, `(.L_x_20) ;  /* 0x000000001014794e */ /* 0x000fce0000000000 */
[----:B--2--5:R-:W-:Y:S05]  /*1800*/  CALL.ABS.NOINC R14 ;  /* 0x000000000e007343 */ /* 0x024fea0003c00000 */
.L_x_20:
[----:B------:R-:W-:-:S13]  /*1810*/  ISETP.NE.AND P0, PT, R172, 0x3, PT ;  /* 0x00000003ac00780c */ /* 0x000fda0003f05270 */
[----:B------:R-:W-:Y:S05]  /*1820*/  @!P0 BRA `(.L_x_21) ;  /* 0x0000000000048947 */ /* 0x000fea0003800000 */
[----:B------:R-:W-:Y:S01]  /*1830*/  BPT.TRAP 0x1 ;  /* 0x000000040000795c */ /* 0x000fe20000300000 */
.L_x_21:
[----:B------:R-:W-:Y:S02]  /*1840*/  IMAD.U32 R3, RZ, RZ, UR38 ;  /* 0x00000026ff037e24 */ /* 0x000fe4000f8e00ff */
[----:B-1----:R-:W-:-:S03]  /*1850*/  IMAD.U32 R0, RZ, RZ, UR39 ;  /* 0x00000027ff007e24 */ /* 0x002fc6000f8e00ff */
[----:B------:R-:W-:Y:S02]  /*1860*/  LEA R3, R3, UR41, 0x3 ;  /* 0x0000002903037c11 */ /* 0x000fe4000f8e18ff */
[----:B------:R-:W-:-:S04]  /*1870*/  SHF.L.U32 R0, R0, 0x1f, RZ ;  /* 0x0000001f00007819 */ /* 0x000fc800000006ff */
[----:B------:R1:W2:Y:S01]  /*1880*/  SYNCS.PHASECHK.TRANS64.TRYWAIT P1, [R3+URZ], R0 ;  /* 0x00000000030075a7 */ /* 0x0002a2000802017f */
[----:B------:R-:W-:Y:S05]  /*1890*/  @!P0 BRA `(.L_x_22) ;  /* 0x0000000000048947 */ /* 0x000fea0003800000 */
[----:B------:R-:W-:Y:S01]  /*18a0*/  BPT.TRAP 0x1 ;  /* 0x000000040000795c */ /* 0x000fe20000300000 */
.L_x_22:
[----:B------:R-:W-:-:S05]  /*18b0*/  IMAD.U32 R4, RZ, RZ, UR43 ;  /* 0x0000002bff047e24 */ /* 0x000fca000f8e00ff */
[----:B------:R-:W-:Y:S01]  /*18c0*/  ISETP.GE.AND P2, PT, R4, 0x1, PT ;  /* 0x000000010400780c */ /* 0x000fe20003f46270 */
[----:B--2---:R-:W-:-:S12]  /*18d0*/  @P1 BRA `(.L_x_23) ;  /* 0x0000000000081947 */ /* 0x004fd80003800000 */
[----:B------:R-:W2:Y:S02]  /*18e0*/  SYNCS.PHASECHK.TRANS64.TRYWAIT P1, [R3+URZ], R0 ;  /* 0x00000000030075a7 */ /* 0x000ea4000802017f */
[----:B--2---:R-:W-:Y:S05]  /*18f0*/  @!P1 BRA `(.L_x_24) ;  /* 0x0000008400949947 */ /* 0x004fea0003800000 */
.L_x_23:
[----:B------:R-:W-:Y:S05]  /*1900*/  WARPSYNC.ALL ;  /* 0x0000000000007948 */ /* 0x000fea0003800000 */
[----:B------:R-:W-:Y:S01]  /*1910*/  UIADD3 UR4, UR41, 0x180, URZ ;  /* 0x0000018029047890 */ /* 0x000fe2000fffe03f */
[----:B------:R-:W-:Y:S01]  /*1920*/  WARPGROUP.ARRIVE ;  /* 0x00000000000079c5 */ /* 0x000fe20000000000 */
[----:B------:R-:W-:Y:S02]  /*1930*/  UIADD3 UR5, UR41, 0xa180, URZ ;  /* 0x0000a18029057890 */ /* 0x000fe4000fffe03f */
[----:B------:R-:W-:Y:S02]  /*1940*/  USHF.R.U32.HI UR4, URZ, 0x4, UR4 ;  /* 0x000000043f047899 */ /* 0x000fe40008011604 */
[----:B------:R-:W-:-:S02]  /*1950*/  USHF.R.U32.HI UR5, URZ, 0x4, UR5 ;  /* 0x000000043f057899 */ /* 0x000fc40008011605 */
[----:B------:R-:W-:Y:S02]  /*1960*/  ULOP3.LUT UR4, UR4, 0x3fff, URZ, 0xc0, !UPT ;  /* 0x00003fff04047892 */ /* 0x000fe4000f8ec03f */
[----:B------:R-:W-:Y:S02]  /*1970*/  ULOP3.LUT UR5, UR5, 0x3fff, URZ, 0xc0, !UPT ;  /* 0x00003fff05057892 */ /* 0x000fe4000f8ec03f */
[----:B------:R-:W-:Y:S02]  /*1980*/  ULOP3.LUT UR8, UR4, 0x10000, URZ, 0xfc, !UPT ;  /* 0x0001000004087892 */ /* 0x000fe4000f8efc3f */
[----:B------:R-:W-:Y:S02]  /*1990*/  ULOP3.LUT UR9, UR5, 0x10000, URZ, 0xfc, !UPT ;  /* 0x0001000005097892 */ /* 0x000fe4000f8efc3f */
[----:B------:R-:W-:Y:S02]  /*19a0*/  ULEA UR10, UR38, UR8, 0x9 ;  /* 0x00000008260a7291 */ /* 0x000fe4000f8e483f */
[----:B------:R-:W-:Y:S01]  /*19b0*/  ULEA UR11, UR38, UR9, 0xb ;  /* 0x00000009260b7291 */ /* 0x000fe2000f8e583f */
[----:B------:R-:W-:Y:S01]  /*19c0*/  UMOV UR5, 0x40000040 ;  /* 0x4000004000057882 */ /* 0x000fe20000000000 */
[----:B------:R-:W-:-:S03]  /*19d0*/  UMOV UR7, 0x40000040 ;  /* 0x4000004000077882 */ /* 0x000fc60000000000 */
[----:B------:R-:W-:Y:S02]  /*19e0*/  UMOV UR4, UR10 ;  /* 0x0000000a00047c82 */ /* 0x000fe40008000000 */
[----:B------:R-:W-:Y:S02]  /*19f0*/  UMOV UR6, UR11 ;  /* 0x0000000b00067c82 */ /* 0x000fe40008000000 */
[----:B------:R-:W-:Y:S01]  /*1a00*/  HGMMA.64x256x8.F32.TF32 R24, gdesc[UR4], RZ, !UPT, gsb0 ;  /* 0x07e00000041879f0 */ /* 0x000fe2000c0028ff */
[----:B------:R-:W-:Y:S02]  /*1a10*/  UIADD3 UR4, UR10, 0x2, URZ ;  /* 0x000000020a047890 */ /* 0x000fe4000fffe03f */
[----:B------:R-:W-:Y:S01]  /*1a20*/  UIADD3 UR6, UR11, 0x2, URZ ;  /* 0x000000020b067890 */ /* 0x000fe2000fffe03f */
[----:B------:R-:W-:Y:S01]  /*1a30*/  UMOV UR5, 0x40000040 ;  /* 0x4000004000057882 */ /* 0x000fe20000000000 */
[----:B------:R-:W-:Y:S01]  /*1a40*/  UMOV UR7, 0x40000040 ;  /* 0x4000004000077882 */ /* 0x000fe20000000000 */
[----:B------:R-:W-:-:S02]  /*1a50*/  WARPGROUP.DEPBAR.LE gsb0, 0x0 ;  /* 0x00008000000079c5 */ /* 0x000fc40000010000 */
[----:B------:R-:W-:-:S15]  /*1a60*/  WARPGROUP.ARRIVE ;  /* 0x00000000000079c5 */ /* 0x000fde0000000000 */
[----:B------:R-:W-:-:S05]  /*1a70*/  NOP ;  /* 0x0000000000007918 */ /* 0x000fca0000000000 */
[----:B------:R-:W-:Y:S01]  /*1a80*/  HGMMA.64x256x8.F32.TF32 R24, gdesc[UR4], R24, gsb0 ;  /* 0x07e00000041879f0 */ /* 0x000fe20008002818 */
[----:B------:R-:W-:Y:S02]  /*1a90*/  UIADD3 UR4, UR10, 0x4, URZ ;  /* 0x000000040a047890 */ /* 0x000fe4000fffe03f */
[----:B------:R-:W-:Y:S01]  /*1aa0*/  UIADD3 UR6, UR11, 0x4, URZ ;  /* 0x000000040b067890 */ /* 0x000fe2000fffe03f */
[----:B------:R-:W-:Y:S01]  /*1ab0*/  UMOV UR5, 0x40000040 ;  /* 0x4000004000057882 */ /* 0x000fe20000000000 */
[----:B------:R-:W-:Y:S01]  /*1ac0*/  UMOV UR7, 0x40000040 ;  /* 0x4000004000077882 */ /* 0x000fe20000000000 */
[----:B------:R-:W-:Y:S02]  /*1ad0*/  WARPGROUP.DEPBAR.LE gsb0, 0x0 ;  /* 0x00008000000079c5 */ /* 0x000fe40000010000 */
        /* <DEDUP_REMOVED lines=10> */
[----:B------:R-:W-:Y:S03]  /*1b80*/  HGMMA.64x256x8.F32.TF32 R24, gdesc[UR4], R24, gsb0 ;  /* 0x07e00000041879f0 */ /* 0x000fe60008002818 */
[----:B------:R-:W-:Y:S02]  /*1b90*/  WARPGROUP.DEPBAR.LE gsb0, 0x0 ;  /* 0x00008000000079c5 */ /* 0x000fe40000010000 */
[----:B------:R-:W-:Y:S05]  /*1ba0*/  @!P2 BRA `(.L_x_25) ;  /* 0x000000040020a947 */ /* 0x000fea0003800000 */
[----:B------:R-:W-:Y:S01]  /*1bb0*/  UIADD3 UR4, UR38, 0x1, URZ ;  /* 0x0000000126047890 */ /* 0x000fe2000fffe03f */
[----:B-12---:R-:W-:Y:S02]  /*1bc0*/  IMAD.U32 R0, RZ, RZ, UR43 ;  /* 0x0000002bff007e24 */ /* 0x006fe4000f8e00ff */
[----:B------:R-:W-:Y:S01]  /*1bd0*/  IMAD.U32 R3, RZ, RZ, UR38 ;  /* 0x00000026ff037e24 */ /* 0x000fe2000f8e00ff */
[----:B------:R-:W-:-:S04]  /*1be0*/  UISETP.NE.AND UP0, UPT, UR4, 0x5, UPT ;  /* 0x000000050400788c */ /* 0x000fc8000bf05270 */
[----:B------:R-:W-:Y:S02]  /*1bf0*/  USEL UR5, URZ, 0x1, UP0 ;  /* 0x000000013f057887 */ /* 0x000fe40008000000 */
[----:B------:R-:W-:Y:S02]  /*1c00*/  USEL UR10, UR4, URZ, UP0 ;  /* 0x0000003f040a7287 */ /* 0x000fe40008000000 */
[----:B------:R-:W-:-:S06]  /*1c10*/  ULOP3.LUT UR5, UR39, UR5, URZ, 0x3c, !UPT ;  /* 0x0000000527057292 */ /* 0x000fcc000f8e3c3f */
[----:B------:R-:W-:-:S07]  /*1c20*/  IMAD.U32 R6, RZ, RZ, UR5 ;  /* 0x00000005ff067e24 */ /* 0x000fce000f8e00ff */
.L_x_32:
[----:B------:R-:W-:Y:S05]  /*1c30*/  @!P0 BRA `(.L_x_26) ;  /* 0x0000000000048947 */ /* 0x000fea0003800000 */
[----:B------:R-:W-:Y:S01]  /*1c40*/  BPT.TRAP 0x1 ;  /* 0x000000040000795c */ /* 0x000fe20000300000 */
.L_x_26:
[----:B------:R-:W-:Y:S01]  /*1c50*/  ULEA UR4, UR10, UR41, 0x3 ;  /* 0x000000290a047291 */ /* 0x000fe2000f8e183f */
[----:B------:R-:W-:-:S08]  /*1c60*/  SHF.L.U32 R4, R6, 0x1f, RZ ;  /* 0x0000001f06047819 */ /* 0x000fd000000006ff */
[----:B------:R1:W2:Y:S01]  /*1c70*/  SYNCS.PHASECHK.TRANS64.TRYWAIT P1, [UR4], R4 ;  /* 0x00000004ff0075a7 */ /* 0x0002a20008020144 */
[----:B------:R-:W-:Y:S05]  /*1c80*/  @!P0 BRA `(.L_x_27) ;  /* 0x0000000000048947 */ /* 0x000fea0003800000 */
[----:B------:R-:W-:Y:S01]  /*1c90*/  BPT.TRAP 0x1 ;  /* 0x000000040000795c */ /* 0x000fe20000300000 */
.L_x_27:
[----:B--2---:R-:W-:Y:S05]  /*1ca0*/  @P1 BRA `(.L_x_28) ;  /* 0x0000000000081947 */ /* 0x004fea0003800000 */
[----:B------:R-:W2:Y:S02]  /*1cb0*/  SYNCS.PHASECHK.TRANS64.TRYWAIT P1, [UR4], R4 ;  /* 0x00000004ff0075a7 */ /* 0x000ea40008020144 */
[----:B--2---:R-:W-:Y:S05]  /*1cc0*/  @!P1 BRA `(.L_x_29) ;  /* 0x0000008000b49947 */ /* 0x004fea0003800000 */
.L_x_28:
[----:B------:R-:W-:Y:S01]  /*1cd0*/  ULEA UR11, UR10, UR8, 0x9 ;  /* 0x000000080a0b7291 */ /* 0x000fe2000f8e483f */
[----:B------:R-:W-:Y:S01]  /*1ce0*/  WARPGROUP.ARRIVE ;  /* 0x00000000000079c5 */ /* 0x000fe20000000000 */
[----:B------:R-:W-:Y:S01]  /*1cf0*/  ULEA UR12, UR10, UR9, 0xb ;  /* 0x000000090a0c7291 */ /* 0x000fe2000f8e583f */
[----:B------:R-:W-:Y:S01]  /*1d00*/  UMOV UR5, 0x40000040 ;  /* 0x4000004000057882 */ /* 0x000fe20000000000 */
[----:B------:R-:W-:-:S03]  /*1d10*/  UMOV UR7, 0x40000040 ;  /* 0x4000004000077882 */ /* 0x000fc60000000000 */
[----:B------:R-:W-:Y:S02]  /*1d20*/  UMOV UR4, UR11 ;  /* 0x0000000b00047c82 */ /* 0x000fe40008000000 */
[----:B------:R-:W-:Y:S02]  /*1d30*/  UMOV UR6, UR12 ;  /* 0x0000000c00067c82 */ /* 0x000fe40008000000 */
[----:B------:R-:W-:Y:S01]  /*1d40*/  HGMMA.64x256x8.F32.TF32 R24, gdesc[UR4], R24, gsb0 ;  /* 0x07e00000041879f0 */ /* 0x000fe20008002818 */
        /* <DEDUP_REMOVED lines=26> */
[----:B------:R-:W-:Y:S01]  /*1ef0*/  BPT.TRAP 0x1 ;  /* 0x000000040000795c */ /* 0x000fe20000300000 */
.L_x_30:
[----:B------:R-:W-:-:S13]  /*1f00*/  ISETP.NE.AND P1, PT, R153, RZ, PT ;  /* 0x000000ff9900720c */ /* 0x000fda0003f25270 */
[----:B-12---:R-:W-:-:S05]  /*1f10*/  @P1 LEA R4, R3, UR41, 0x3 ;  /* 0x0000002903041c11 */ /* 0x006fca000f8e18ff */
[----:B------:R-:W-:-:S05]  /*1f20*/  @P1 VIADD R5, R4, 0x28 ;  /* 0x0000002804051836 */ /* 0x000fca0000000000 */
[----:B------:R-:W-:-:S04]  /*1f30*/  @P1 PRMT R5, R152, 0x654, R5 ;  /* 0x0000065498051816 */ /* 0x000fc80000000005 */
[----:B------:R1:W-:Y:S01]  /*1f40*/  @P1 SYNCS.ARRIVE.TRANS64.RED.A1T0 RZ, [R5+URZ], RZ ;  /* 0x000000ff05ff19a7 */ /* 0x0003e2000810043f */
[----:B------:R-:W-:-:S13]  /*1f50*/  ISETP.GT.U32.AND P1, PT, R16, 0x1, PT ;  /* 0x000000011000780c */ /* 0x000fda0003f24070 */
[----:B-1----:R-:W-:Y:S05]  /*1f60*/  @P1 BRA `(.L_x_31) ;  /* 0x0000000000041947 */ /* 0x002fea0003800000 */
[----:B------:R-:W-:Y:S01]  /*1f70*/  BPT.TRAP 0x1 ;  /* 0x000000040000795c */ /* 0x000fe20000300000 */
.L_x_31:
[----:B------:R-:W-:Y:S01]  /*1f80*/  UIADD3 UR10, UR10, 0x1, URZ ;  /* 0x000000010a0a7890 */ /* 0x000fe2000fffe03f */
[C---:B------:R-:W-:Y:S01]  /*1f90*/  ISETP.GT.AND P2, PT, R0.reuse, 0x1, PT ;  /* 0x000000010000780c */ /* 0x040fe20003f44270 */
[----:B------:R-:W-:Y:S02]  /*1fa0*/  VIADD R3, R3, 0x1 ;  /* 0x0000000103037836 */ /* 0x000fe40000000000 */
[----:B------:R-:W-:Y:S01]  /*1fb0*/  UISETP.NE.AND UP0, UPT, UR10, 0x5, UPT ;  /* 0x000000050a00788c */ /* 0x000fe2000bf05270 */
[----:B------:R-:W-:Y:S02]  /*1fc0*/  VIADD R0, R0, 0xffffffff ;  /* 0xffffffff00007836 */ /* 0x000fe40000000000 */
[C---:B------:R-:W-:Y:S01]  /*1fd0*/  ISETP.NE.AND P1, PT, R3.reuse, 0x5, PT ;  /* 0x000000050300780c */ /* 0x040fe20003f25270 */
[----:B------:R-:W-:Y:S02]  /*1fe0*/  USEL UR4, URZ, 0x1, UP0 ;  /* 0x000000013f047887 */ /* 0x000fe40008000000 */
[----:B------:R-:W-:Y:S01]  /*1ff0*/  USEL UR10, UR10, URZ, UP0 ;  /* 0x0000003f0a0a7287 */ /* 0x000fe20008000000 */
[----:B------:R-:W-:-:S03]  /*2000*/  SEL R3, R3, RZ, P1 ;  /* 0x000000ff03037207 */ /* 0x000fc60000800000 */
[----:B------:R-:W-:Y:S01]  /*2010*/  LOP3.LUT R6, R6, UR4, RZ, 0x3c, !PT ;  /* 0x0000000406067c12 */ /* 0x000fe2000f8e3cff */
[----:B------:R-:W-:Y:S07]  /*2020*/  @P2 BRA `(.L_x_32) ;  /* 0xfffffffc00002947 */ /* 0x000fee000383ffff */
.L_x_25:
[----:B-12---:R-:W1:Y:S01]  /*2030*/  LDC R0, c[0x0][0x28c] ;  /* 0x0000a300ff007b82 */ /* 0x006e620000000800 */
[----:B------:R2:W-:Y:S01]  /*2040*/  SYNCS.ARRIVE.TRANS64.A1T0 RZ, [R160+UR45], RZ ;  /* 0x000000ffa0ff79a7 */ /* 0x0005e2000810002d */
[----:B-1----:R-:W-:-:S13]  /*2050*/  ISETP.GE.AND P1, PT, R0, 0x1, PT ;  /* 0x000000010000780c */ /* 0x002fda0003f26270 */
[----:B--2---:R-:W-:Y:S05]  /*2060*/  @!P1 BRA `(.L_x_33) ;  /* 0x0000000000449947 */ /* 0x004fea0003800000 */
[----:B------:R-:W-:Y:S05]  /*2070*/  @!P0 BRA `(.L_x_34) ;  /* 0x0000000000048947 */ /* 0x000fea0003800000 */
[----:B------:R-:W-:Y:S01]  /*2080*/  BPT.TRAP 0x1 ;  /* 0x000000040000795c */ /* 0x000fe20000300000 */
.L_x_34:
[----:B------:R-:W-:-:S13]  /*2090*/  ISETP.NE.AND P0, PT, R153, RZ, PT ;  /* 0x000000ff9900720c */ /* 0x000fda0003f05270 */
[----:B------:R-:W-:-:S05]  /*20a0*/  VOTEU.ANY UP0, P0 ;  /* 0x00000000003f7886 */ /* 0x000fca0000000100 */
[----:B------:R-:W-:-:S06]  /*20b0*/  @UP0 UIADD3 UR4, UR43, UR38, URZ ;  /* 0x000000262b040290 */ /* 0x000fcc000fffe03f */
[----:B------:R-:W-:Y:S02]  /*20c0*/  IMAD.U32 R4, RZ, RZ, UR4 ;  /* 0x00000004ff047e24 */ /* 0x000fe4000f8e00ff */
[----:B------:R-:W-:Y:S02]  /*20d0*/  IMAD.U32 R3, RZ, RZ, UR4 ;  /* 0x00000004ff037e24 */ /* 0x000fe4000f8e00ff */
[----:B------:R-:W-:-:S05]  /*20e0*/  @P0 IMAD.WIDE.U32 R4, R4, -0x33333333, RZ ;  /* 0xcccccccd04040825 */ /* 0x000fca00078e00ff */
[----:B------:R-:W-:-:S05]  /*20f0*/  @P0 SHF.R.U32.HI R0, RZ, 0x2, R5 ;  /* 0x00000002ff000819 */ /* 0x000fca0000011605 */
[----:B------:R-:W-:-:S05]  /*2100*/  @P0 IMAD R0, R0, -0x5, R3 ;  /* 0xfffffffb00000824 */ /* 0x000fca00078e0203 */
[----:B------:R-:W-:-:S05]  /*2110*/  @P0 LEA R0, R0, UR41, 0x3 ;  /* 0x0000002900000c11 */ /* 0x000fca000f8e18ff */
[----:B------:R-:W-:-:S05]  /*2120*/  @P0 VIADD R3, R0, 0x28 ;  /* 0x0000002800030836 */ /* 0x000fca0000000000 */
[----:B------:R-:W-:-:S04]  /*2130*/  @P0 PRMT R3, R152, 0x654, R3 ;  /* 0x0000065498030816 */ /* 0x000fc80000000003 */
[----:B------:R1:W-:Y:S01]  /*2140*/  @P0 SYNCS.ARRIVE.TRANS64.RED.A1T0 RZ, [R3+URZ], RZ ;  /* 0x000000ff03ff09a7 */ /* 0x0003e2000810043f */
[----:B------:R-:W-:-:S13]  /*2150*/  ISETP.GT.U32.AND P0, PT, R16, 0x1, PT ;  /* 0x000000011000780c */ /* 0x000fda0003f04070 */
[----:B-1----:R-:W-:Y:S05]  /*2160*/  @P0 BRA `(.L_x_33) ;  /* 0x0000000000040947 */ /* 0x002fea0003800000 */
[----:B------:R-:W-:Y:S01]  /*2170*/  BPT.TRAP 0x1 ;  /* 0x000000040000795c */ /* 0x000fe20000300000 */
.L_x_33:
[----:B------:R-:W-:Y:S01]  /*2180*/  SHF.L.U32 R0, R173, 0x1f, RZ ;  /* 0x0000001fad007819 */ /* 0x000fe200000006ff */
[----:B------:R-:W-:Y:S01]  /*2190*/  UIADD3 UR38, UR44, UR38, URZ ;  /* 0x000000262c267290 */ /* 0x000fe2000fffe03f */
[----:B------:R-:W1:Y:S01]  /*21a0*/  LDC R7, c[0x0][0x288] ;  /* 0x0000a200ff077b82 */ /* 0x000e620000000800 */
[----:B------:R-:W-:Y:S01]  /*21b0*/  UISETP.GE.U32.AND UP1, UPT, UR44, 0x5, UPT ;  /* 0x000000052c00788c */ /* 0x000fe2000bf26070 */
[----:B------:R-:W-:Y:S01]  /*21c0*/  IMAD.SHL.U32 R8, R158, 0x2, RZ ;  /* 0x000000029e087824 */ /* 0x000fe200078e00ff */
[----:B------:R-:W-:Y:S02]  /*21d0*/  UISETP.GT.U32.AND UP0, UPT, UR38, 0x4, UPT ;  /* 0x000000042600788c */ /* 0x000fe4000bf04070 */
[----:B------:R-:W-:Y:S02]  /*21e0*/  UIMAD.WIDE.U32 UR4, UR38, -0x33333333, URZ ;  /* 0xcccccccd260478a5 */ /* 0x000fe4000f8e003f */
[----:B------:R-:W-:Y:S01]  /*21f0*/  UISETP.LT.U32.AND UP0, UPT, UR44, 0x5, UP0 ;  /* 0x000000052c00788c */ /* 0x000fe20008701070 */
[----:B------:R-:W2:Y:S01]  /*2200*/  SYNCS.PHASECHK.TRANS64.TRYWAIT P0, [R159+UR42+0x10], R0 ;  /* 0x000010009f0075a7 */ /* 0x000ea2000800016a */
[----:B------:R-:W-:Y:S01]  /*2210*/  USHF.R.U32.HI UR4, URZ, 0x2, UR5 ;  /* 0x000000023f047899 */ /* 0x000fe20008011605 */
[----:B------:R-:W-:Y:S01]  /*2220*/  SHF.R.S32.HI R9, RZ, 0x1f, R8 ;  /* 0x0000001fff097819 */ /* 0x000fe20000011408 */
[----:B------:R-:W-:-:S02]  /*2230*/  USEL UR6, URZ, 0x1, !UP0 ;  /* 0x000000013f067887 */ /* 0x000fc4000c000000 */
[----:B------:R-:W-:Y:S02]  /*2240*/  UIMAD UR38, UR4, -0x5, UR38 ;  /* 0xfffffffb042678a4 */ /* 0x000fe4000f8e0226 */
[----:B------:R-:W-:-:S04]  /*2250*/  ULOP3.LUT UR39, UR39, UR6, URZ, 0x3c, !UPT ;  /* 0x0000000627277292 */ /* 0x000fc8000f8e3c3f */
[----:B------:R-:W-:Y:S01]  /*2260*/  @UP1 ULOP3.LUT UR39, UR39, 0x1, UR4, 0x78, !UPT ;  /* 0x0000000127271892 */ /* 0x000fe2000f8e7804 */
[----:B-12---:R-:W-:Y:S11]  /*2270*/  @!P0 BRA `(.L_x_35) ;  /* 0x0000007c00608947 */ /* 0x006ff60003800000 */
.L_x_318:
[----:B------:R-:W-:Y:S01]  /*2280*/  IMAD.SHL.U32 R6, R19, 0x40, RZ ;  /* 0x0000004013067824 */ /* 0x000fe200078e00ff */
[----:B------:R-:W-:Y:S01]  /*2290*/  ULDC UR6, c[0x0][0x284] ;  /* 0x0000a10000067ab9 */ /* 0x000fe20000000800 */
[----:B0-----:R-:W-:Y:S01]  /*22a0*/  IMAD.SHL.U32 R12, R22, 0x100, RZ ;  /* 0x00000100160c7824 */ /* 0x001fe200078e00ff */
[----:B------:R-:W-:Y:S01]  /*22b0*/  SHF.R.S32.HI R167, RZ, 0x1f, R2 ;  /* 0x0000001fffa77819 */ /* 0x000fe20000011402 */
[----:B------:R-:W-:Y:S01]  /*22c0*/  ULDC.64 UR4, c[0x0][0x5d0] ;  /* 0x0001740000047ab9 */ /* 0x000fe20000000a00 */
[----:B------:R-:W-:Y:S01]  /*22d0*/  ISETP.GE.AND P0, PT, R6, UR6, PT ;  /* 0x0000000606007c0c */ /* 0x000fe2000bf06270 */
[----:B------:R-:W-:Y:S01]  /*22e0*/  IMAD.WIDE.U32 R4, R2, UR4, R8 ;  /* 0x0000000402047c25 */ /* 0x000fe2000f8e0008 */
[----:B------:R-:W-:Y:S02]  /*22f0*/  SHF.R.S32.HI R13, RZ, 0x1f, R12 ;  /* 0x0000001fff0d7819 */ /* 0x000fe4000001140c */
[C---:B------:R-:W-:Y:S01]  /*2300*/  ISETP.GE.OR P0, PT, R12.reuse, R7, P0 ;  /* 0x000000070c00720c */ /* 0x040fe20000706670 */
[----:B------:R-:W-:Y:S01]  /*2310*/  IMAD R3, R167, UR4, RZ ;  /* 0x00000004a7037c24 */ /* 0x000fe2000f8e02ff */
[----:B------:R-:W-:-:S03]  /*2320*/  IADD3 R4, P1, R12, R4, RZ ;  /* 0x000000040c047210 */ /* 0x000fc60007f3e0ff */
[----:B------:R-:W-:-:S05]  /*2330*/  IMAD R3, R2, UR5, R3 ;  /* 0x0000000502037c24 */ /* 0x000fca000f8e0203 */
[----:B------:R-:W-:-:S03]  /*2340*/  IADD3.X R5, R13, R5, R3, P1, !PT ;  /* 0x000000050d057210 */ /* 0x000fc60000ffe403 */
[----:B------:R-:W-:Y:S05]  /*2350*/  @P0 BRA `(.L_x_36) ;  /* 0x0000006400000947 */ /* 0x000fea0003800000 */
[----:B------:R-:W0:Y:S01]  /*2360*/  LDC.64 R10, c[0x0][0x5c8] ;  /* 0x00017200ff0a7b82 */ /* 0x000e220000000a00 */
[----:B-----5:R-:W-:Y:S01]  /*2370*/  FSETP.NEU.AND P1, PT, R155, RZ, PT ;  /* 0x000000ff9b00720b */ /* 0x020fe20003f2d000 */
[----:B------:R-:W-:Y:S01]  /*2380*/  IMAD R3, R158, -0x2, R7 ;  /* 0xfffffffe9e037824 */ /* 0x000fe200078e0207 */
[----:B------:R-:W-:Y:S01]  /*2390*/  BSSY B0, `(.L_x_36) ;  /* 0x000063c000007945 */ /* 0x000fe20003800000 */
[----:B------:R-:W-:-:S04]  /*23a0*/  IMAD.WIDE R164, R19, 0x40, R156 ;  /* 0x0000004013a47825 */ /* 0x000fc800078e029c */
[----:B-1----:R-:W-:Y:S02]  /*23b0*/  IMAD.IADD R0, R3, 0x1, -R12 ;  /* 0x0000000103007824 */ /* 0x002fe400078e0a0c */
[----:B------:R-:W-:-:S03]  /*23c0*/  IMAD.IADD R3, R163, 0x1, -R6 ;  /* 0x00000001a3037824 */ /* 0x000fc600078e0a06 */
[----:B------:R-:W-:-:S04]  /*23d0*/  ISETP.GT.AND P0, PT, R0, RZ, PT ;  /* 0x000000ff0000720c */ /* 0x000fc80003f04270 */
[----:B------:R-:W-:Y:S01]  /*23e0*/  ISETP.GT.AND P4, PT, R3, RZ, P0 ;  /* 0x000000ff0300720c */ /* 0x000fe20000784270 */
[-C--:B0-----:R-:W-:Y:S02]  /*23f0*/  IMAD R6, R165, R10.reuse, RZ ;  /* 0x0000000aa5067224 */ /* 0x081fe400078e02ff */
[----:B------:R-:W-:-:S04]  /*2400*/  IMAD.WIDE.U32 R174, R164, R10, R4 ;  /* 0x0000000aa4ae7225 */ /* 0x000fc800078e0004 */
[----:B------:R-:W-:-:S04]  /*2410*/  IMAD R5, R164, R11, R6 ;  /* 0x0000000ba4057224 */ /* 0x000fc800078e0206 */
[----:B------:R-:W-:Y:S01]  /*2420*/  IMAD.IADD R19, R175, 0x1, R5 ;  /* 0x00000001af137824 */ /* 0x000fe200078e0205 */
[----:B------:R-:W-:Y:S06]  /*2430*/  @!P1 BRA `(.L_x_37) ;  /* 0x0000004400949947 */ /* 0x000fec0003800000 */
[----:B------:R-:W0:Y:S01]  /*2440*/  LDC.64 R20, c[0x0][0x5b8] ;  /* 0x00016e00ff147b82 */ /* 0x000e220000000a00 */
[----:B------:R-:W-:-:S07]  /*2450*/  ULDC.64 UR4, c[0x0][0x5c0] ;  /* 0x0001700000047ab9 */ /* 0x000fce0000000a00 */
[----:B------:R-:W1:Y:S08]  /*2460*/  LDC.64 R176, c[0x0][0x5b0] ;  /* 0x00016c00ffb07b82 */ /* 0x000e700000000a00 */
[----:B------:R-:W2:Y:S01]  /*2470*/  LDC.64 R14, c[0x0][0x5a8] ;  /* 0x00016a00ff0e7b82 */ /* 0x000ea20000000a00 */
[-C--:B0-----:R-:W-:Y:S02]  /*2480*/  IMAD R6, R167, R20.reuse, RZ ;  /* 0x00000014a7067224 */ /* 0x081fe400078e02ff */
[----:B------:R-:W-:-:S04]  /*2490*/  IMAD.WIDE.U32 R4, R2, R20, R8 ;  /* 0x0000001402047225 */ /* 0x000fc800078e0008 */
[----:B------:R-:W-:Y:S01]  /*24a0*/  IMAD R175, R2, R21, R6 ;  /* 0x0000001502af7224 */ /* 0x000fe200078e0206 */
[----:B------:R-:W-:Y:S01]  /*24b0*/  IADD3 R166, P1, R12, R4, RZ ;  /* 0x000000040ca67210 */ /* 0x000fe20007f3e0ff */
[----:B-1----:R-:W-:-:S03]  /*24c0*/  IMAD R4, R165, R176, RZ ;  /* 0x000000b0a5047224 */ /* 0x002fc600078e02ff */
[----:B------:R-:W-:Y:S01]  /*24d0*/  IADD3.X R167, R13, R5, R175, P1, !PT ;  /* 0x000000050da77210 */ /* 0x000fe20000ffe4af */
[C---:B------:R-:W-:Y:S02]  /*24e0*/  IMAD R21, R164.reuse, R177, R4 ;  /* 0x000000b1a4157224 */ /* 0x040fe400078e0204 */
[----:B------:R-:W-:-:S04]  /*24f0*/  IMAD.WIDE.U32 R4, R164, R176, R166 ;  /* 0x000000b0a4047225 */ /* 0x000fc800078e00a6 */
[----:B------:R-:W-:Y:S01]  /*2500*/  IMAD.IADD R5, R5, 0x1, R21 ;  /* 0x0000000105057824 */ /* 0x000fe200078e0215 */
[----:B--2---:R-:W-:-:S04]  /*2510*/  LEA R6, P1, R4, R14, 0x2 ;  /* 0x0000000e04067211 */ /* 0x004fc800078210ff */
[----:B------:R-:W-:-:S05]  /*2520*/  LEA.HI.X R7, R4, R15, R5, 0x2, P1 ;  /* 0x0000000f04077211 */ /* 0x000fca00008f1405 */
[----:B------:R0:W2:Y:S01]  /*2530*/  @P4 LDG.E.LTC128B R22, desc[UR36][R6.64] ;  /* 0x0000002406164981 */ /* 0x0000a2000c1e1920 */
[----:B------:R-:W-:Y:S01]  /*2540*/  IMAD.WIDE.U32 R4, R164, R176, R12 ;  /* 0x000000b0a4047225 */ /* 0x000fe200078e000c */
[C---:B------:R-:W-:Y:S01]  /*2550*/  SHF.L.U64.HI R171, R176.reuse, 0x3, R177 ;  /* 0x00000003b0ab7819 */ /* 0x040fe200000102b1 */
[----:B------:R-:W-:Y:S01]  /*2560*/  BSSY B1, `(.L_x_38) ;  /* 0x0000017000017945 */ /* 0x000fe20003800000 */
[----:B------:R-:W-:Y:S01]  /*2570*/  ISETP.GT.AND P0, PT, R3, 0x8, P0 ;  /* 0x000000080300780c */ /* 0x000fe20000704270 */
[----:B------:R-:W-:Y:S01]  /*2580*/  IMAD.SHL.U32 R170, R176, 0x8, RZ ;  /* 0x00000008b0aa7824 */ /* 0x000fe200078e00ff */
[----:B------:R-:W-:-:S03]  /*2590*/  IADD3 R168, P1, R8, R4, RZ ;  /* 0x0000000408a87210 */ /* 0x000fc60007f3e0ff */
[----:B------:R-:W-:Y:S01]  /*25a0*/  IMAD.WIDE.U32 R170, R164, R176, R170 ;  /* 0x000000b0a4aa7225 */ /* 0x000fe200078e00aa */
[----:B------:R-:W-:Y:S02]  /*25b0*/  IADD3.X R169, R9, R21, R5, P1, !PT ;  /* 0x0000001509a97210 */ /* 0x000fe40000ffe405 */
[----:B------:R-:W-:Y:S01]  /*25c0*/  LEA R4, P1, R174, UR4, 0x2 ;  /* 0x00000004ae047c11 */ /* 0x000fe2000f8210ff */
[----:B------:R-:W-:Y:S02]  /*25d0*/  IMAD.IADD R21, R21, 0x1, R171 ;  /* 0x0000000115157824 */ /* 0x000fe400078e02ab */
[----:B------:R-:W-:Y:S01]  /*25e0*/  IMAD.WIDE.U32 R168, R2, R20, R168 ;  /* 0x0000001402a87225 */ /* 0x000fe200078e00a8 */
[----:B------:R-:W-:-:S03]  /*25f0*/  LEA.HI.X R5, R174, UR5, R19, 0x2, P1 ;  /* 0x00000005ae057c11 */ /* 0x000fc600088f1413 */
[----:B------:R-:W-:Y:S01]  /*2600*/  IMAD.IADD R19, R175, 0x1, R169 ;  /* 0x00000001af137824 */ /* 0x000fe200078e02a9 */
[----:B0-----:R-:W-:Y:S01]  /*2610*/  LEA R6, P1, R168, R14, 0x2 ;  /* 0x0000000ea8067211 */ /* 0x001fe200078210ff */
[----:B--2---:R-:W-:-:S04]  /*2620*/  FMUL R7, R22, R155 ;  /* 0x0000009b16077220 */ /* 0x004fc80000400000 */
[----:B------:R-:W-:Y:S01]  /*2630*/  FFMA R169, R24, R154, R7 ;  /* 0x0000009a18a97223 */ /* 0x000fe20000000007 */
[----:B------:R-:W-:Y:S02]  /*2640*/  LEA.HI.X R7, R168, R15, R19, 0x2, P1 ;  /* 0x0000000fa8077211 */ /* 0x000fe400008f1413 */
[----:B------:R-:W-:Y:S02]  /*2650*/  ISETP.GT.AND P1, PT, R0, 0x1, PT ;  /* 0x000000010000780c */ /* 0x000fe40003f24270 */
[----:B------:R0:W-:Y:S01]  /*2660*/  @P4 STG.E desc[UR36][R4.64], R169 ;  /* 0x000000a904004986 */ /* 0x0001e2000c101924 */
[----:B------:R-:W-:Y:S02]  /*2670*/  IADD3 R19, P2, R166, R170, RZ ;  /* 0x000000aaa6137210 */ /* 0x000fe40007f5e0ff */
[----:B------:R-:W-:Y:S02]  /*2680*/  ISETP.GT.AND P4, PT, R3, RZ, P1 ;  /* 0x000000ff0300720c */ /* 0x000fe40000f84270 */
[----:B------:R-:W-:Y:S01]  /*2690*/  LEA R164, P3, R19, R14, 0x2 ;  /* 0x0000000e13a47211 */ /* 0x000fe200078610ff */
[----:B------:R-:W-:-:S10]  /*26a0*/  IMAD.X R166, R21, 0x1, R167, P2 ;  /* 0x0000000115a67824 */ /* 0x000fd400010e06a7 */
[----:B0-----:R-:W-:Y:S05]  /*26b0*/  @!P4 BRA `(.L_x_39) ;  /* 0x000000000004c947 */ /* 0x001fea0003800000 */
[----:B------:R0:W5:Y:S02]  /*26c0*/  LDG.E.LTC128B R22, desc[UR36][R6.64+0x4] ;  /* 0x0000042406167981 */ /* 0x000164000c1e1920 */
.L_x_39:
[----:B------:R-:W-:Y:S05]  /*26d0*/  BSYNC B1 ;  /* 0x0000000000017941 */ /* 0x000fea0003800000 */
.L_x_38:
[----:B-----5:R-:W-:Y:S01]  /*26e0*/  FMUL R24, R22, R155 ;  /* 0x0000009b16187220 */ /* 0x020fe20000400000 */
[----:B------:R-:W-:-:S03]  /*26f0*/  LEA.HI.X R165, R19, R15, R166, 0x2, P3 ;  /* 0x0000000f13a57211 */ /* 0x000fc600018f14a6 */
[----:B------:R-:W-:-:S05]  /*2700*/  FFMA R25, R25, R154, R24 ;  /* 0x0000009a19197223 */ /* 0x000fca0000000018 */
[----:B------:R1:W-:Y:S04]  /*2710*/  @P4 STG.E desc[UR36][R4.64+0x4], R25 ;  /* 0x0000041904004986 */ /* 0x0003e8000c101924 */
[----:B------:R-:W2:Y:S01]  /*2720*/  @P0 LDG.E.LTC128B R22, desc[UR36][R164.64] ;  /* 0x00000024a4160981 */ /* 0x000ea2000c1e1920 */
[----:B------:R-:W-:Y:S01]  /*2730*/  IADD3 R8, P2, P3, R8, R170, R12 ;  /* 0x000000aa08087210 */ /* 0x000fe20007b5e00c */
[----:B------:R-:W-:Y:S01]  /*2740*/  BSSY B1, `(.L_x_40) ;  /* 0x0000010000017945 */ /* 0x000fe20003800000 */
[C---:B------:R-:W-:Y:S02]  /*2750*/  SHF.L.U64.HI R11, R10.reuse, 0x5, R11 ;  /* 0x000000050a0b7819 */ /* 0x040fe4000001020b */
[----:B------:R-:W-:Y:S02]  /*2760*/  IADD3.X R9, R9, R21, R13, P2, P3 ;  /* 0x0000001509097210 */ /* 0x000fe400017e640d */
[----:B------:R-:W-:-:S02]  /*2770*/  LEA R10, P3, R10, R4, 0x5 ;  /* 0x000000040a0a7211 */ /* 0x000fc400078628ff */
[----:B------:R-:W-:Y:S01]  /*2780*/  ISETP.GT.AND P1, PT, R3, 0x8, P1 ;  /* 0x000000080300780c */ /* 0x000fe20000f24270 */
[----:B------:R-:W-:Y:S01]  /*2790*/  IMAD.WIDE.U32 R20, R2, R20, R8 ;  /* 0x0000001402147225 */ /* 0x000fe200078e0008 */
[----:B------:R-:W-:-:S03]  /*27a0*/  ISETP.GT.AND P2, PT, R0, 0x8, PT ;  /* 0x000000080000780c */ /* 0x000fc60003f44270 */
[----:B------:R-:W-:Y:S01]  /*27b0*/  IMAD.X R11, R11, 0x1, R5, P3 ;  /* 0x000000010b0b7824 */ /* 0x000fe200018e0605 */
[----:B------:R-:W-:Y:S01]  /*27c0*/  LEA R8, P4, R20, R14, 0x2 ;  /* 0x0000000e14087211 */ /* 0x000fe200078810ff */
[----:B------:R-:W-:Y:S02]  /*27d0*/  IMAD.IADD R2, R175, 0x1, R21 ;  /* 0x00000001af027824 */ /* 0x000fe400078e0215 */
[----:B--2---:R-:W-:-:S04]  /*27e0*/  FMUL R9, R22, R155 ;  /* 0x0000009b16097220 */ /* 0x004fc80000400000 */
[----:B------:R-:W-:Y:S01]  /*27f0*/  FFMA R13, R26, R154, R9 ;  /* 0x0000009a1a0d7223 */ /* 0x000fe20000000009 */
[----:B------:R-:W-:-:S04]  /*2800*/  LEA.HI.X R9, R20, R15, R2, 0x2, P4 ;  /* 0x0000000f14097211 */ /* 0x000fc800020f1402 */
[----:B------:R1:W-:Y:S01]  /*2810*/  @P0 STG.E desc[UR36][R10.64], R13 ;  /* 0x0000000d0a000986 */ /* 0x0003e2000c101924 */
[----:B------:R-:W-:Y:S05]  /*2820*/  @!P1 BRA `(.L_x_41) ;  /* 0x0000000000049947 */ /* 0x000fea0003800000 */
[----:B------:R2:W5:Y:S02]  /*2830*/  LDG.E.LTC128B R22, desc[UR36][R8.64+0x4] ;  /* 0x0000042408167981 */ /* 0x000564000c1e1920 */
.L_x_41:
[----:B------:R-:W-:Y:S05]  /*2840*/  BSYNC B1 ;  /* 0x0000000000017941 */ /* 0x000fea0003800000 */
.L_x_40:
[----:B-----5:R-:W-:Y:S01]  /*2850*/  FMUL R2, R22, R155 ;  /* 0x0000009b16027220 */ /* 0x020fe20000400000 */
[----:B------:R-:W-:Y:S01]  /*2860*/  ISETP.GT.AND P3, PT, R3, RZ, P2 ;  /* 0x000000ff0300720c */ /* 0x000fe20001764270 */
[----:B------:R-:W-:Y:S01]  /*2870*/  BSSY B1, `(.L_x_42) ;  /* 0x0000006000017945 */ /* 0x000fe20003800000 */
[----:B------:R-:W-:Y:S01]  /*2880*/  ISETP.GT.AND P0, PT, R0, 0x9, PT ;  /* 0x000000090000780c */ /* 0x000fe20003f04270 */
[----:B------:R-:W-:-:S05]  /*2890*/  FFMA R27, R27, R154, R2 ;  /* 0x0000009a1b1b7223 */ /* 0x000fca0000000002 */
[----:B------:R3:W-:Y:S05]  /*28a0*/  @P1 STG.E desc[UR36][R10.64+0x4], R27 ;  /* 0x0000041b0a001986 */ /* 0x0007ea000c101924 */
[----:B------:R-:W-:Y:S05]  /*28b0*/  @!P3 BRA `(.L_x_43) ;  /* 0x000000000004b947 */ /* 0x000fea0003800000 */
[----:B------:R4:W5:Y:S02]  /*28c0*/  LDG.E.LTC128B R22, desc[UR36][R6.64+0x20] ;  /* 0x0000202406167981 */ /* 0x000964000c1e1920 */
.L_x_43:
[----:B------:R-:W-:Y:S05]  /*28d0*/  BSYNC B1 ;  /* 0x0000000000017941 */ /* 0x000fea0003800000 */
.L_x_42:
[----:B-1---5:R-:W-:Y:S01]  /*28e0*/  FMUL R13, R22, R155 ;  /* 0x0000009b160d7220 */ /* 0x022fe20000400000 */
[----:B------:R-:W-:Y:S01]  /*28f0*/  ISETP.GT.AND P1, PT, R3, RZ, P0 ;  /* 0x000000ff0300720c */ /* 0x000fe20000724270 */
[----:B------:R-:W-:Y:S02]  /*2900*/  BSSY B1, `(.L_x_44) ;  /* 0x0000005000017945 */ /* 0x000fe40003800000 */
[----:B------:R-:W-:-:S05]  /*2910*/  FFMA R13, R28, R154, R13 ;  /* 0x0000009a1c0d7223 */ /* 0x000fca000000000d */
[----:B------:R1:W-:Y:S05]  /*2920*/  @P3 STG.E desc[UR36][R4.64+0x20], R13 ;  /* 0x0000200d04003986 */ /* 0x0003ea000c101924 */
[----:B------:R-:W-:Y:S05]  /*2930*/  @!P1 BRA `(.L_x_45) ;  /* 0x0000000000049947 */ /* 0x000fea0003800000 */
[----:B------:R0:W5:Y:S02]  /*2940*/  LDG.E.LTC128B R22, desc[UR36][R6.64+0x24] ;  /* 0x0000242406167981 */ /* 0x000164000c1e1920 */
.L_x_45:
[----:B------:R-:W-:Y:S05]  /*2950*/  BSYNC B1 ;  /* 0x0000000000017941 */ /* 0x000fea0003800000 */
.L_x_44:
[----:B-----5:R-:W-:Y:S01]  /*2960*/  FMUL R2, R22, R155 ;  /* 0x0000009b16027220 */ /* 0x020fe20000400000 */
[----:B------:R-:W-:Y:S01]  /*2970*/  ISETP.GT.AND P2, PT, R3, 0x8, P2 ;  /* 0x000000080300780c */ /* 0x000fe20001744270 */
[----:B------:R-:W-:Y:S02]  /*2980*/  BSSY B1, `(.L_x_46) ;  /* 0x0000005000017945 */ /* 0x000fe40003800000 */
[----:B------:R-:W-:-:S05]  /*2990*/  FFMA R29, R29, R154, R2 ;  /* 0x0000009a1d1d7223 */ /* 0x000fca0000000002 */
[----:B------:R0:W-:Y:S05]  /*29a0*/  @P1 STG.E desc[UR36][R4.64+0x24], R29 ;  /* 0x0000241d04001986 */ /* 0x0001ea000c101924 */
[----:B------:R-:W-:Y:S05]  /*29b0*/  @!P2 BRA `(.L_x_47) ;  /* 0x000000000004a947 */ /* 0x000fea0003800000 */
[----:B------:R0:W5:Y:S02]  /*29c0*/  LDG.E.LTC128B R22, desc[UR36][R8.64+0x20] ;  /* 0x0000202408167981 */ /* 0x000164000c1e1920 */
.L_x_47:
[----:B------:R-:W-:Y:S05]  /*29d0*/  BSYNC B1 ;  /* 0x0000000000017941 */ /* 0x000fea0003800000 */
.L_x_46:
[----:B-1---5:R-:W-:Y:S01]  /*29e0*/  FMUL R13, R22, R155 ;  /* 0x0000009b160d7220 */ /* 0x022fe20000400000 */
[----:B------:R-:W-:Y:S01]  /*29f0*/  ISETP.GT.AND P0, PT, R3, 0x8, P0 ;  /* 0x000000080300780c */ /* 0x000fe20000704270 */
[----:B------:R-:W-:Y:S01]  /*2a00*/  BSSY B1, `(.L_x_48) ;  /* 0x0000006000017945 */ /* 0x000fe20003800000 */
[----:B------:R-:W-:Y:S01]  /*2a10*/  ISETP.GT.AND P1, PT, R0, 0x10, PT ;  /* 0x000000100000780c */ /* 0x000fe20003f24270 */
[----:B------:R-:W-:-:S05]  /*2a20*/  FFMA R13, R30, R154, R13 ;  /* 0x0000009a1e0d7223 */ /* 0x000fca000000000d */
[----:B------:R1:W-:Y:S05]  /*2a30*/  @P2 STG.E desc[UR36][R10.64+0x20], R13 ;  /* 0x0000200d0a002986 */ /* 0x0003ea000c101924 */
[----:B------:R-:W-:Y:S05]  /*2a40*/  @!P0 BRA `(.L_x_49) ;  /* 0x0000000000048947 */ /* 0x000fea0003800000 */
[----:B------:R0:W5:Y:S02]  /*2a50*/  LDG.E.LTC128B R22, desc[UR36][R8.64+0x24] ;  /* 0x0000242408167981 */ /* 0x000164000c1e1920 */
.L_x_49:
[----:B------:R-:W-:Y:S05]  /*2a60*/  BSYNC B1 ;  /* 0x0000000000017941 */ /* 0x000fea0003800000 */
.L_x_48:
        /* <DEDUP_REMOVED lines=8> */
.L_x_51:
[----:B------:R-:W-:Y:S05]  /*2af0*/  BSYNC B1 ;  /* 0x0000000000017941 */ /* 0x000fea0003800000 */
.L_x_50:
[----:B-1---5:R-:W-:Y:S01]  /*2b00*/  FMUL R13, R22, R155 ;  /* 0x0000009b160d7220 */ /* 0x022fe20000400000 */
[----:B------:R-:W-:Y:S01]  /*2b10*/  ISETP.GT.AND P0, PT, R3, RZ, P2 ;  /* 0x000000ff0300720c */ /* 0x000fe20001704270 */
[----:B------:R-:W-:Y:S02]  /*2b20*/  BSSY B1, `(.L_x_52) ;  /* 0x0000005000017945 */ /* 0x000fe40003800000 */
[----:B------:R-:W-:-:S05]  /*2b30*/  FFMA R13, R32, R154, R13 ;  /* 0x0000009a200d7223 */ /* 0x000fca000000000d */
[----:B------:R1:W-:Y:S05]  /*2b40*/  @P3 STG.E desc[UR36][R4.64+0x40], R13 ;  /* 0x0000400d04003986 */ /* 0x0003ea000c101924 */
[----:B------:R-:W-:Y:S05]  /*2b50*/  @!P0 BRA `(.L_x_53) ;  /* 0x0000000000048947 */ /* 0x000fea0003800000 */
[----:B------:R0:W5:Y:S02]  /*2b60*/  LDG.E.LTC128B R22, desc[UR36][R6.64+0x44] ;  /* 0x0000442406167981 */ /* 0x000164000c1e1920 */
.L_x_53:
[----:B------:R-:W-:Y:S05]  /*2b70*/  BSYNC B1 ;  /* 0x0000000000017941 */ /* 0x000fea0003800000 */
.L_x_52:
[----:B-----5:R-:W-:Y:S01]  /*2b80*/  FMUL R2, R22, R155 ;  /* 0x0000009b16027220 */ /* 0x020fe20000400000 */
[----:B------:R-:W-:Y:S01]  /*2b90*/  ISETP.GT.AND P1, PT, R3, 0x8, P1 ;  /* 0x000000080300780c */ /* 0x000fe20000f24270 */
[----:B------:R-:W-:Y:S02]  /*2ba0*/  BSSY B1, `(.L_x_54) ;  /* 0x0000005000017945 */ /* 0x000fe40003800000 */
[----:B------:R-:W-:-:S05]  /*2bb0*/  FFMA R33, R33, R154, R2 ;  /* 0x0000009a21217223 */ /* 0x000fca0000000002 */
[----:B------:R0:W-:Y:S05]  /*2bc0*/  @P0 STG.E desc[UR36][R4.64+0x44], R33 ;  /* 0x0000442104000986 */ /* 0x0001ea000c101924 */
[----:B------:R-:W-:Y:S05]  /*2bd0*/  @!P1 BRA `(.L_x_55) ;  /* 0x0000000000049947 */ /* 0x000fea0003800000 */
[----:B------:R0:W5:Y:S02]  /*2be0*/  LDG.E.LTC128B R22, desc[UR36][R8.64+0x40] ;  /* 0x0000402408167981 */ /* 0x000164000c1e1920 */
.L_x_55:
[----:B------:R-:W-:Y:S05]  /*2bf0*/  BSYNC B1 ;  /* 0x0000000000017941 */ /* 0x000fea0003800000 */
.L_x_54:
        /* <DEDUP_REMOVED lines=8> */
.L_x_57:
[----:B------:R-:W-:Y:S05]  /*2c80*/  BSYNC B1 ;  /* 0x0000000000017941 */ /* 0x000fea0003800000 */
.L_x_56:
        /* <DEDUP_REMOVED lines=8> */
.L_x_59:
[----:B------:R-:W-:Y:S05]  /*2d10*/  BSYNC B1 ;  /* 0x0000000000017941 */ /* 0x000fea0003800000 */
.L_x_58:
[----:B-1---5:R-:W-:Y:S01]  /*2d20*/  FMUL R13, R22, R155 ;  /* 0x0000009b160d7220 */ /* 0x022fe20000400000 */
[----:B------:R-:W-:Y:S01]  /*2d30*/  ISETP.GT.AND P2, PT, R3, RZ, P1 ;  /* 0x000000ff0300720c */ /* 0x000fe20000f44270 */
[----:B------:R-:W-:Y:S02]  /*2d40*/  BSSY B1, `(.L_x_60) ;  /* 0x0000005000017945 */ /* 0x000fe40003800000 */
[----:B------:R-:W-:-:S05]  /*2d50*/  FFMA R13, R36, R154, R13 ;  /* 0x0000009a240d7223 */ /* 0x000fca000000000d */
[----:B------:R1:W-:Y:S05]  /*2d60*/  @P3 STG.E desc[UR36][R4.64+0x60], R13 ;  /* 0x0000600d04003986 */ /* 0x0003ea000c101924 */
[----:B------:R-:W-:Y:S05]  /*2d70*/  @!P2 BRA `(.L_x_61) ;  /* 0x000000000004a947 */ /* 0x000fea0003800000 */
[----:B------:R0:W5:Y:S02]  /*2d80*/  LDG.E.LTC128B R22, desc[UR36][R6.64+0x64] ;  /* 0x0000642406167981 */ /* 0x000164000c1e1920 */
.L_x_61:
[----:B------:R-:W-:Y:S05]  /*2d90*/  BSYNC B1 ;  /* 0x0000000000017941 */ /* 0x000fea0003800000 */
.L_x_60:
[----:B-----5:R-:W-:Y:S01]  /*2da0*/  FMUL R2, R22, R155 ;  /* 0x0000009b16027220 */ /* 0x020fe20000400000 */
[----:B------:R-:W-:Y:S01]  /*2db0*/  ISETP.GT.AND P0, PT, R3, 0x8, P0 ;  /* 0x000000080300780c */ /* 0x000fe20000704270 */
[----:B------:R-:W-:Y:S02]  /*2dc0*/  BSSY B1, `(.L_x_62) ;  /* 0x0000005000017945 */ /* 0x000fe40003800000 */
[----:B------:R-:W-:-:S05]  /*2dd0*/  FFMA R37, R37, R154, R2 ;  /* 0x0000009a25257223 */ /* 0x000fca0000000002 */
[----:B------:R0:W-:Y:S05]  /*2de0*/  @P2 STG.E desc[UR36][R4.64+0x64], R37 ;  /* 0x0000642504002986 */ /* 0x0001ea000c101924 */
[----:B------:R-:W-:Y:S05]  /*2df0*/  @!P0 BRA `(.L_x_63) ;  /* 0x0000000000048947 */ /* 0x000fea0003800000 */
[----:B------:R0:W5:Y:S02]  /*2e00*/  LDG.E.LTC128B R22, desc[UR36][R8.64+0x60] ;  /* 0x0000602408167981 */ /* 0x000164000c1e1920 */
.L_x_63:
[----:B------:R-:W-:Y:S05]  /*2e10*/  BSYNC B1 ;  /* 0x0000000000017941 */ /* 0x000fea0003800000 */
.L_x_62:
        /* <DEDUP_REMOVED lines=8> */
.L_x_65:
[----:B------:R-:W-:Y:S05]  /*2ea0*/  BSYNC B1 ;  /* 0x0000000000017941 */ /* 0x000fea0003800000 */
.L_x_64:
        /* <DEDUP_REMOVED lines=8> */
.L_x_67:
[----:B------:R-:W-:Y:S05]  /*2f30*/  BSYNC B1 ;  /* 0x0000000000017941 */ /* 0x000fea0003800000 */
.L_x_66:
[----:B-1---5:R-:W-:Y:S01]  /*2f40*/  FMUL R13, R22, R155 ;  /* 0x0000009b160d7220 */ /* 0x022fe20000400000 */
[----:B------:R-:W-:Y:S01]  /*2f50*/  ISETP.GT.AND P1, PT, R3, RZ, P0 ;  /* 0x000000ff0300720c */ /* 0x000fe20000724270 */
[----:B------:R-:W-:Y:S02]  /*2f60*/  BSSY B1, `(.L_x_68) ;  /* 0x0000005000017945 */ /* 0x000fe40003800000 */
[----:B------:R-:W-:-:S05]  /*2f70*/  FFMA R13, R40, R154, R13 ;  /* 0x0000009a280d7223 */ /* 0x000fca000000000d */
[----:B------:R1:W-:Y:S05]  /*2f80*/  @P3 STG.E desc[UR36][R4.64+0x80], R13 ;  /* 0x0000800d04003986 */ /* 0x0003ea000c101924 */
[----:B------:R-:W-:Y:S05]  /*2f90*/  @!P1 BRA `(.L_x_69) ;  /* 0x0000000000049947 */ /* 0x000fea0003800000 */
[----:B------:R0:W5:Y:S02]  /*2fa0*/  LDG.E.LTC128B R22, desc[UR36][R6.64+0x84] ;  /* 0x0000842406167981 */ /* 0x000164000c1e1920 */
.L_x_69:
[----:B------:R-:W-:Y:S05]  /*2fb0*/  BSYNC B1 ;  /* 0x0000000000017941 */ /* 0x000fea0003800000 */
.L_x_68:
[----:B-----5:R-:W-:Y:S01]  /*2fc0*/  FMUL R2, R22, R155 ;  /* 0x0000009b16027220 */ /* 0x020fe20000400000 */
[----:B------:R-:W-:Y:S01]  /*2fd0*/  ISETP.GT.AND P2, PT, R3, 0x8, P2 ;  /* 0x000000080300780c */ /* 0x000fe20001744270 */
[----:B------:R-:W-:Y:S02]  /*2fe0*/  BSSY B1, `(.L_x_70) ;  /* 0x0000005000017945 */ /* 0x000fe40003800000 */
[----:B------:R-:W-:-:S05]  /*2ff0*/  FFMA R41, R41, R154, R2 ;  /* 0x0000009a29297223 */ /* 0x000fca0000000002 */
[----:B------:R0:W-:Y:S05]  /*3000*/  @P1 STG.E desc[UR36][R4.64+0x84], R41 ;  /* 0x0000842904001986 */ /* 0x0001ea000c101924 */
[----:B------:R-:W-:Y:S05]  /*3010*/  @!P2 BRA `(.L_x_71) ;  /* 0x000000000004a947 */ /* 0x000fea0003800000 */
[----:B------:R0:W5:Y:S02]  /*3020*/  LDG.E.LTC128B R22, desc[UR36][R8.64+0x80] ;  /* 0x0000802408167981 */ /* 0x000164000c1e1920 */
.L_x_71:
[----:B------:R-:W-:Y:S05]  /*3030*/  BSYNC B1 ;  /* 0x0000000000017941 */ /* 0x000fea0003800000 */
.L_x_70:
        /* <DEDUP_REMOVED lines=8> */
.L_x_73:
[----:B------:R-:W-:Y:S05]  /*30c0*/  BSYNC B1 ;  /* 0x0000000000017941 */ /* 0x000fea0003800000 */
.L_x_72:
        /* <DEDUP_REMOVED lines=8> */
.L_x_75:
[----:B------:R-:W-:Y:S05]  /*3150*/  BSYNC B1 ;  /* 0x0000000000017941 */ /* 0x000fea0003800000 */
.L_x_74:
[----:B-1---5:R-:W-:Y:S01]  /*3160*/  FMUL R13, R22, R155 ;  /* 0x0000009b160d7220 */ /* 0x022fe20000400000 */
[----:B------:R-:W-:Y:S01]  /*3170*/  ISETP.GT.AND P0, PT, R3, RZ, P2 ;  /* 0x000000ff0300720c */ /* 0x000fe20001704270 */
[----:B------:R-:W-:Y:S02]  /*3180*/  BSSY B1, `(.L_x_76) ;  /* 0x0000005000017945 */ /* 0x000fe40003800000 */
[----:B------:R-:W-:-:S05]  /*3190*/  FFMA R13, R44, R154, R13 ;  /* 0x0000009a2c0d7223 */ /* 0x000fca000000000d */
[----:B------:R1:W-:Y:S05]  /*31a0*/  @P3 STG.E desc[UR36][R4.64+0xa0], R13 ;  /* 0x0000a00d04003986 */ /* 0x0003ea000c101924 */
[----:B------:R-:W-:Y:S05]  /*31b0*/  @!P0 BRA `(.L_x_77) ;  /* 0x0000000000048947 */ /* 0x000fea0003800000 */
[----:B------:R0:W5:Y:S02]  /*31c0*/  LDG.E.LTC128B R22, desc[UR36][R6.64+0xa4] ;  /* 0x0000a42406167981 */ /* 0x000164000c1e1920 */
.L_x_77:
[----:B------:R-:W-:Y:S05]  /*31d0*/  BSYNC B1 ;  /* 0x0000000000017941 */ /* 0x000fea0003800000 */
.L_x_76:
[----:B-----5:R-:W-:Y:S01]  /*31e0*/  FMUL R2, R22, R155 ;  /* 0x0000009b16027220 */ /* 0x020fe20000400000 */
[----:B------:R-:W-:Y:S01]  /*31f0*/  ISETP.GT.AND P1, PT, R3, 0x8, P1 ;  /* 0x000000080300780c */ /* 0x000fe20000f24270 */
[----:B------:R-:W-:Y:S02]  /*3200*/  BSSY B1, `(.L_x_78) ;  /* 0x0000005000017945 */ /* 0x000fe40003800000 */
[----:B------:R-:W-:-:S05]  /*3210*/  FFMA R45, R45, R154, R2 ;  /* 0x0000009a2d2d7223 */ /* 0x000fca0000000002 */
[----:B------:R0:W-:Y:S05]  /*3220*/  @P0 STG.E desc[UR36][R4.64+0xa4], R45 ;  /* 0x0000a42d04000986 */ /* 0x0001ea000c101924 */
[----:B------:R-:W-:Y:S05]  /*3230*/  @!P1 BRA `(.L_x_79) ;  /* 0x0000000000049947 */ /* 0x000fea0003800000 */
[----:B------:R0:W5:Y:S02]  /*3240*/  LDG.E.LTC128B R22, desc[UR36][R8.64+0xa0] ;  /* 0x0000a02408167981 */ /* 0x000164000c1e1920 */
.L_x_79:
[----:B------:R-:W-:Y:S05]  /*3250*/  BSYNC B1 ;  /* 0x0000000000017941 */ /* 0x000fea0003800000 */
.L_x_78:
        /* <DEDUP_REMOVED lines=8> */
.L_x_81:
[----:B------:R-:W-:Y:S05]  /*32e0*/  BSYNC B1 ;  /* 0x0000000000017941 */ /* 0x000fea0003800000 */
.L_x_80:
        /* <DEDUP_REMOVED lines=8> */
.L_x_83:
[----:B------:R-:W-:Y:S05]  /*3370*/  BSYNC B1 ;  /* 0x0000000000017941 */ /* 0x000fea0003800000 */
.L_x_82:
[----:B-1---5:R-:W-:Y:S01]  /*3380*/  FMUL R13, R22, R155 ;  /* 0x0000009b160d7220 */ /* 0x022fe20000400000 */
[----:B------:R-:W-:Y:S01]  /*3390*/  ISETP.GT.AND P2, PT, R3, RZ, P1 ;  /* 0x000000ff0300720c */ /* 0x000fe20000f44270 */
[----:B------:R-:W-:Y:S02]  /*33a0*/  BSSY B1, `(.L_x_84) ;  /* 0x0000005000017945 */ /* 0x000fe40003800000 */
[----:B------:R-:W-:-:S05]  /*33b0*/  FFMA R13, R48, R154, R13 ;  /* 0x0000009a300d7223 */ /* 0x000fca000000000d */
[----:B------:R1:W-:Y:S05]  /*33c0*/  @P3 STG.E desc[UR36][R4.64+0xc0], R13 ;  /* 0x0000c00d04003986 */ /* 0x0003ea000c101924 */
[----:B------:R-:W-:Y:S05]  /*33d0*/  @!P2 BRA `(.L_x_85) ;  /* 0x000000000004a947 */ /* 0x000fea0003800000 */
[----:B------:R0:W5:Y:S02]  /*33e0*/  LDG.E.LTC128B R22, desc[UR36][R6.64+0xc4] ;  /* 0x0000c42406167981 */ /* 0x000164000c1e1920 */
.L_x_85:
[----:B------:R-:W-:Y:S05]  /*33f0*/  BSYNC B1 ;  /* 0x0000000000017941 */ /* 0x000fea0003800000 */
.L_x_84:
[----:B-----5:R-:W-:Y:S01]  /*3400*/  FMUL R2, R22, R155 ;  /* 0x0000009b16027220 */ /* 0x020fe20000400000 */
[----:B------:R-:W-:Y:S01]  /*3410*/  ISETP.GT.AND P0, PT, R3, 0x8, P0 ;  /* 0x000000080300780c */ /* 0x000fe20000704270 */
[----:B------:R-:W-:Y:S02]  /*3420*/  BSSY B1, `(.L_x_86) ;  /* 0x0000005000017945 */ /* 0x000fe40003800000 */
[----:B------:R-:W-:-:S05]  /*3430*/  FFMA R49, R49, R154, R2 ;  /* 0x0000009a31317223 */ /* 0x000fca0000000002 */
[----:B------:R0:W-:Y:S05]  /*3440*/  @P2 STG.E desc[UR36][R4.64+0xc4], R49 ;  /* 0x0000c43104002986 */ /* 0x0001ea000c101924 */
[----:B------:R-:W-:Y:S05]  /*3450*/  @!P0 BRA `(.L_x_87) ;  /* 0x0000000000048947 */ /* 0x000fea0003800000 */
[----:B------:R0:W5:Y:S02]  /*3460*/  LDG.E.LTC128B R22, desc[UR36][R8.64+0xc0] ;  /* 0x0000c02408167981 */ /* 0x000164000c1e1920 */
.L_x_87:
[----:B------:R-:W-:Y:S05]  /*3470*/  BSYNC B1 ;  /* 0x0000000000017941 */ /* 0x000fea0003800000 */
.L_x_86:
        /* <DEDUP_REMOVED lines=8> */
.L_x_89:
[----:B------:R-:W-:Y:S05]  /*3500*/  BSYNC B1 ;  /* 0x0000000000017941 */ /* 0x000fea0003800000 */
.L_x_88:
        /* <DEDUP_REMOVED lines=8> */
.L_x_91:
[----:B------:R-:W-:Y:S05]  /*3590*/  BSYNC B1 ;  /* 0x0000000000017941 */ /* 0x000fea0003800000 */
.L_x_90:
[----:B-1---5:R-:W-:Y:S01]  /*35a0*/  FMUL R13, R22, R155 ;  /* 0x0000009b160d7220 */ /* 0x022fe20000400000 */
[----:B------:R-:W-:Y:S01]  /*35b0*/  ISETP.GT.AND P1, PT, R3, RZ, P0 ;  /* 0x000000ff0300720c */ /* 0x000fe20000724270 */
[----:B------:R-:W-:Y:S02]  /*35c0*/  BSSY B1, `(.L_x_92) ;  /* 0x0000005000017945 */ /* 0x000fe40003800000 */
[----:B------:R-:W-:-:S05]  /*35d0*/  FFMA R13, R52, R154, R13 ;  /* 0x0000009a340d7223 */ /* 0x000fca000000000d */
[----:B------:R1:W-:Y:S05]  /*35e0*/  @P3 STG.E desc[UR36][R4.64+0xe0], R13 ;  /* 0x0000e00d04003986 */ /* 0x0003ea000c101924 */
[----:B------:R-:W-:Y:S05]  /*35f0*/  @!P1 BRA `(.L_x_93) ;  /* 0x0000000000049947 */ /* 0x000fea0003800000 */
[----:B------:R0:W5:Y:S02]  /*3600*/  LDG.E.LTC128B R22, desc[UR36][R6.64+0xe4] ;  /* 0x0000e42406167981 */ /* 0x000164000c1e1920 */
.L_x_93:
[----:B------:R-:W-:Y:S05]  /*3610*/  BSYNC B1 ;  /* 0x0000000000017941 */ /* 0x000fea0003800000 */
.L_x_92:
[----:B-----5:R-:W-:Y:S01]  /*3620*/  FMUL R2, R22, R155 ;  /* 0x0000009b16027220 */ /* 0x020fe20000400000 */
[----:B------:R-:W-:Y:S01]  /*3630*/  ISETP.GT.AND P2, PT, R3, 0x8, P2 ;  /* 0x000000080300780c */ /* 0x000fe20001744270 */
[----:B------:R-:W-:Y:S02]  /*3640*/  BSSY B1, `(.L_x_94) ;  /* 0x0000005000017945 */ /* 0x000fe40003800000 */
[----:B------:R-:W-:-:S05]  /*3650*/  FFMA R53, R53, R154, R2 ;  /* 0x0000009a35357223 */ /* 0x000fca0000000002 */
[----:B------:R0:W-:Y:S05]  /*3660*/  @P1 STG.E desc[UR36][R4.64+0xe4], R53 ;  /* 0x0000e43504001986 */ /* 0x0001ea000c101924 */
[----:B------:R-:W-:Y:S05]  /*3670*/  @!P2 BRA `(.L_x_95) ;  /* 0x000000000004a947 */ /* 0x000fea0003800000 */
[----:B------:R0:W5:Y:S02]  /*3680*/  LDG.E.LTC128B R22, desc[UR36][R8.64+0xe0] ;  /* 0x0000e02408167981 */ /* 0x000164000c1e1920 */
.L_x_95:
[----:B------:R-:W-:Y:S05]  /*3690*/  BSYNC B1 ;  /* 0x0000000000017941 */ /* 0x000fea0003800000 */
.L_x_94:
        /* <DEDUP_REMOVED lines=8> */
.L_x_97:
[----:B------:R-:W-:Y:S05]  /*3720*/  BSYNC B1 ;  /* 0x0000000000017941 */ /* 0x000fea0003800000 */
.L_x_96:
        /* <DEDUP_REMOVED lines=8> */
.L_x_99:
[----:B------:R-:W-:Y:S05]  /*37b0*/  BSYNC B1 ;  /* 0x0000000000017941 */ /* 0x000fea0003800000 */
.L_x_98:
[----:B-1---5:R-:W-:Y:S01]  /*37c0*/  FMUL R13, R22, R155 ;  /* 0x0000009b160d7220 */ /* 0x022fe20000400000 */
[----:B------:R-:W-:Y:S01]  /*37d0*/  ISETP.GT.AND P0, PT, R3, RZ, P2 ;  /* 0x000000ff0300720c */ /* 0x000fe20001704270 */
[----:B------:R-:W-:Y:S02]  /*37e0*/  BSSY B1, `(.L_x_100) ;  /* 0x0000005000017945 */ /* 0x000fe40003800000 */
[----:B------:R-:W-:-:S05]  /*37f0*/  FFMA R13, R56, R154, R13 ;  /* 0x0000009a380d7223 */ /* 0x000fca000000000d */
[----:B------:R1:W-:Y:S05]  /*3800*/  @P3 STG.E desc[UR36][R4.64+0x100], R13 ;  /* 0x0001000d04003986 */ /* 0x0003ea000c101924 */
[----:B------:R-:W-:Y:S05]  /*3810*/  @!P0 BRA `(.L_x_101) ;  /* 0x0000000000048947 */ /* 0x000fea0003800000 */
[----:B------:R0:W5:Y:S02]  /*3820*/  LDG.E.LTC128B R22, desc[UR36][R6.64+0x104] ;  /* 0x0001042406167981 */ /* 0x000164000c1e1920 */
.L_x_101:
[----:B------:R-:W-:Y:S05]  /*3830*/  BSYNC B1 ;  /* 0x0000000000017941 */ /* 0x000fea0003800000 */
.L_x_100:
[----:B-----5:R-:W-:Y:S01]  /*3840*/  FMUL R2, R22, R155 ;  /* 0x0000009b16027220 */ /* 0x020fe20000400000 */
[----:B------:R-:W-:Y:S01]  /*3850*/  ISETP.GT.AND P1, PT, R3, 0x8, P1 ;  /* 0x000000080300780c */ /* 0x000fe20000f24270 */
[----:B------:R-:W-:Y:S02]  /*3860*/  BSSY B1, `(.L_x_102) ;  /* 0x0000005000017945 */ /* 0x000fe40003800000 */
[----:B------:R-:W-:-:S05]  /*3870*/  FFMA R57, R57, R154, R2 ;  /* 0x0000009a39397223 */ /* 0x000fca0000000002 */
[----:B------:R0:W-:Y:S05]  /*3880*/  @P0 STG.E desc[UR36][R4.64+0x104], R57 ;  /* 0x0001043904000986 */ /* 0x0001ea000c101924 */
[----:B------:R-:W-:Y:S05]  /*3890*/  @!P1 BRA `(.L_x_103) ;  /* 0x0000000000049947 */ /* 0x000fea0003800000 */
[----:B------:R0:W5:Y:S02]  /*38a0*/  LDG.E.LTC128B R22, desc[UR36][R8.64+0x100] ;  /* 0x0001002408167981 */ /* 0x000164000c1e1920 */
.L_x_103:
[----:B------:R-:W-:Y:S05]  /*38b0*/  BSYNC B1 ;  /* 0x0000000000017941 */ /* 0x000fea0003800000 */
.L_x_102:
        /* <DEDUP_REMOVED lines=8> */
.L_x_105:
[----:B------:R-:W-:Y:S05]  /*3940*/  BSYNC B1 ;  /* 0x0000000000017941 */ /* 0x000fea0003800000 */
.L_x_104:
        /* <DEDUP_REMOVED lines=8> */
.L_x_107:
[----:B------:R-:W-:Y:S05]  /*39d0*/  BSYNC B1 ;  /* 0x0000000000017941 */ /* 0x000fea0003800000 */
.L_x_106:
[----:B-1---5:R-:W-:Y:S01]  /*39e0*/  FMUL R13, R22, R155 ;  /* 0x0000009b160d7220 */ /* 0x022fe20000400000 */
[----:B------:R-:W-:Y:S01]  /*39f0*/  ISETP.GT.AND P2, PT, R3, RZ, P1 ;  /* 0x000000ff0300720c */ /* 0x000fe20000f44270 */
[----:B------:R-:W-:Y:S02]  /*3a00*/  BSSY B1, `(.L_x_108) ;  /* 0x0000005000017945 */ /* 0x000fe40003800000 */
[----:B------:R-:W-:-:S05]  /*3a10*/  FFMA R13, R60, R154, R13 ;  /* 0x0000009a3c0d7223 */ /* 0x000fca000000000d */
[----:B------:R1:W-:Y:S05]  /*3a20*/  @P3 STG.E desc[UR36][R4.64+0x120], R13 ;  /* 0x0001200d04003986 */ /* 0x0003ea000c101924 */
[----:B------:R-:W-:Y:S05]  /*3a30*/  @!P2 BRA `(.L_x_109) ;  /* 0x000000000004a947 */ /* 0x000fea0003800000 */
[----:B------:R0:W5:Y:S02]  /*3a40*/  LDG.E.LTC128B R22, desc[UR36][R6.64+0x124] ;  /* 0x0001242406167981 */ /* 0x000164000c1e1920 */
.L_x_109:
[----:B------:R-:W-:Y:S05]  /*3a50*/  BSYNC B1 ;  /* 0x0000000000017941 */ /* 0x000fea0003800000 */
.L_x_108:
[----:B-----5:R-:W-:Y:S01]  /*3a60*/  FMUL R2, R22, R155 ;  /* 0x0000009b16027220 */ /* 0x020fe20000400000 */
[----:B------:R-:W-:Y:S01]  /*3a70*/  ISETP.GT.AND P0, PT, R3, 0x8, P0 ;  /* 0x000000080300780c */ /* 0x000fe20000704270 */
[----:B------:R-:W-:Y:S02]  /*3a80*/  BSSY B1, `(.L_x_110) ;  /* 0x0000005000017945 */ /* 0x000fe40003800000 */
[----:B------:R-:W-:-:S05]  /*3a90*/  FFMA R61, R61, R154, R2 ;  /* 0x0000009a3d3d7223 */ /* 0x000fca0000000002 */
[----:B------:R0:W-:Y:S05]  /*3aa0*/  @P2 STG.E desc[UR36][R4.64+0x124], R61 ;  /* 0x0001243d04002986 */ /* 0x0001ea000c101924 */
[----:B------:R-:W-:Y:S05]  /*3ab0*/  @!P0 BRA `(.L_x_111) ;  /* 0x0000000000048947 */ /* 0x000fea0003800000 */
[----:B------:R0:W5:Y:S02]  /*3ac0*/  LDG.E.LTC128B R22, desc[UR36][R8.64+0x120] ;  /* 0x0001202408167981 */ /* 0x000164000c1e1920 */
.L_x_111:
[----:B------:R-:W-:Y:S05]  /*3ad0*/  BSYNC B1 ;  /* 0x0000000000017941 */ /* 0x000fea0003800000 */
.L_x_110:
        /* <DEDUP_REMOVED lines=8> */
.L_x_113:
[----:B------:R-:W-:Y:S05]  /*3b60*/  BSYNC B1 ;  /* 0x0000000000017941 */ /* 0x000fea0003800000 */
.L_x_112:
        /* <DEDUP_REMOVED lines=8> */
.L_x_115:
[----:B------:R-:W-:Y:S05]  /*3bf0*/  BSYNC B1 ;  /* 0x0000000000017941 */ /* 0x000fea0003800000 */
.L_x_114:
[----:B-1---5:R-:W-:Y:S01]  /*3c00*/  FMUL R13, R22, R155 ;  /* 0x0000009b160d7220 */ /* 0x022fe20000400000 */
[----:B------:R-:W-:Y:S01]  /*3c10*/  ISETP.GT.AND P1, PT, R3, RZ, P0 ;  /* 0x000000ff0300720c */ /* 0x000fe20000724270 */
[----:B------:R-:W-:Y:S02]  /*3c20*/  BSSY B1, `(.L_x_116) ;  /* 0x0000005000017945 */ /* 0x000fe40003800000 */
[----:B------:R-:W-:-:S05]  /*3c30*/  FFMA R13, R64, R154, R13 ;  /* 0x0000009a400d7223 */ /* 0x000fca000000000d */
[----:B------:R1:W-:Y:S05]  /*3c40*/  @P3 STG.E desc[UR36][R4.64+0x140], R13 ;  /* 0x0001400d04003986 */ /* 0x0003ea000c101924 */
[----:B------:R-:W-:Y:S05]  /*3c50*/  @!P1 BRA `(.L_x_117) ;  /* 0x0000000000049947 */ /* 0x000fea0003800000 */
[----:B------:R0:W5:Y:S02]  /*3c60*/  LDG.E.LTC128B R22, desc[UR36][R6.64+0x144] ;  /* 0x0001442406167981 */ /* 0x000164000c1e1920 */
.L_x_117:
[----:B------:R-:W-:Y:S05]  /*3c70*/  BSYNC B1 ;  /* 0x0000000000017941 */ /* 0x000fea0003800000 */
.L_x_116:
[----:B-----5:R-:W-:Y:S01]  /*3c80*/  FMUL R2, R22, R155 ;  /* 0x0000009b16027220 */ /* 0x020fe20000400000 */
[----:B------:R-:W-:Y:S01]  /*3c90*/  ISETP.GT.AND P2, PT, R3, 0x8, P2 ;  /* 0x000000080300780c */ /* 0x000fe20001744270 */
[----:B------:R-:W-:Y:S02]  /*3ca0*/  BSSY B1, `(.L_x_118) ;  /* 0x0000005000017945 */ /* 0x000fe40003800000 */
[----:B------:R-:W-:-:S05]  /*3cb0*/  FFMA R65, R65, R154, R2 ;  /* 0x0000009a41417223 */ /* 0x000fca0000000002 */
[----:B------:R0:W-:Y:S05]  /*3cc0*/  @P1 STG.E desc[UR36][R4.64+0x144], R65 ;  /* 0x0001444104001986 */ /* 0x0001ea000c101924 */
[----:B------:R-:W-:Y:S05]  /*3cd0*/  @!P2 BRA `(.L_x_119) ;  /* 0x000000000004a947 */ /* 0x000fea0003800000 */
[----:B------:R0:W5:Y:S02]  /*3ce0*/  LDG.E.LTC128B R22, desc[UR36][R8.64+0x140] ;  /* 0x0001402408167981 */ /* 0x000164000c1e1920 */
.L_x_119:
[----:B------:R-:W-:Y:S05]  /*3cf0*/  BSYNC B1 ;  /* 0x0000000000017941 */ /* 0x000fea0003800000 */
.L_x_118:
        /* <DEDUP_REMOVED lines=8> */
.L_x_121:
[----:B------:R-:W-:Y:S05]  /*3d80*/  BSYNC B1 ;  /* 0x0000000000017941 */ /* 0x000fea0003800000 */
.L_x_120:
        /* <DEDUP_REMOVED lines=8> */
.L_x_123:
[----:B------:R-:W-:Y:S05]  /*3e10*/  BSYNC B1 ;  /* 0x0000000000017941 */ /* 0x000fea0003800000 */
.L_x_122:
[----:B-1---5:R-:W-:Y:S01]  /*3e20*/  FMUL R13, R22, R155 ;  /* 0x0000009b160d7220 */ /* 0x022fe20000400000 */
[----:B------:R-:W-:Y:S01]  /*3e30*/  ISETP.GT.AND P0, PT, R3, RZ, P2 ;  /* 0x000000ff0300720c */ /* 0x000fe20001704270 */
[----:B------:R-:W-:Y:S02]  /*3e40*/  BSSY B1, `(.L_x_124) ;  /* 0x0000005000017945 */ /* 0x000fe40003800000 */
[----:B------:R-:W-:-:S05]  /*3e50*/  FFMA R13, R68, R154, R13 ;  /* 0x0000009a440d7223 */ /* 0x000fca000000000d */
[----:B------:R1:W-:Y:S05]  /*3e60*/  @P3 STG.E desc[UR36][R4.64+0x160], R13 ;  /* 0x0001600d04003986 */ /* 0x0003ea000c101924 */
[----:B------:R-:W-:Y:S05]  /*3e70*/  @!P0 BRA `(.L_x_125) ;  /* 0x0000000000048947 */ /* 0x000fea0003800000 */
[----:B------:R0:W5:Y:S02]  /*3e80*/  LDG.E.LTC128B R22, desc[UR36][R6.64+0x164] ;  /* 0x0001642406167981 */ /* 0x000164000c1e1920 */
.L_x_125:
[----:B------:R-:W-:Y:S05]  /*3e90*/  BSYNC B1 ;  /* 0x0000000000017941 */ /* 0x000fea0003800000 */
.L_x_124:
[----:B-----5:R-:W-:Y:S01]  /*3ea0*/  FMUL R2, R22, R155 ;  /* 0x0000009b16027220 */ /* 0x020fe20000400000 */
[----:B------:R-:W-:Y:S01]  /*3eb0*/  ISETP.GT.AND P1, PT, R3, 0x8, P1 ;  /* 0x000000080300780c */ /* 0x000fe20000f24270 */
[----:B------:R-:W-:Y:S02]  /*3ec0*/  BSSY B1, `(.L_x_126) ;  /* 0x0000005000017945 */ /* 0x000fe40003800000 */
[----:B------:R-:W-:-:S05]  /*3ed0*/  FFMA R69, R69, R154, R2 ;  /* 0x0000009a45457223 */ /* 0x000fca0000000002 */
[----:B------:R0:W-:Y:S05]  /*3ee0*/  @P0 STG.E desc[UR36][R4.64+0x164], R69 ;  /* 0x0001644504000986 */ /* 0x0001ea000c101924 */
[----:B------:R-:W-:Y:S05]  /*3ef0*/  @!P1 BRA `(.L_x_127) ;  /* 0x0000000000049947 */ /* 0x000fea0003800000 */
[----:B------:R0:W5:Y:S02]  /*3f00*/  LDG.E.LTC128B R22, desc[UR36][R8.64+0x160] ;  /* 0x0001602408167981 */ /* 0x000164000c1e1920 */
.L_x_127:
[----:B------:R-:W-:Y:S05]  /*3f10*/  BSYNC B1 ;  /* 0x0000000000017941 */ /* 0x000fea0003800000 */
.L_x_126:
        /* <DEDUP_REMOVED lines=8> */
.L_x_129:
[----:B------:R-:W-:Y:S05]  /*3fa0*/  BSYNC B1 ;  /* 0x0000000000017941 */ /* 0x000fea0003800000 */
.L_x_128:
        /* <DEDUP_REMOVED lines=8> */
.L_x_131:
[----:B------:R-:W-:Y:S05]  /*4030*/  BSYNC B1 ;  /* 0x0000000000017941 */ /* 0x000fea0003800000 */
.L_x_130:
[----:B-1---5:R-:W-:Y:S01]  /*4040*/  FMUL R13, R22, R155 ;  /* 0x0000009b160d7220 */ /* 0x022fe20000400000 */
[----:B------:R-:W-:Y:S01]  /*4050*/  ISETP.GT.AND P2, PT, R3, RZ, P1 ;  /* 0x000000ff0300720c */ /* 0x000fe20000f44270 */
[----:B------:R-:W-:Y:S02]  /*4060*/  BSSY B1, `(.L_x_132) ;  /* 0x0000005000017945 */ /* 0x000fe40003800000 */
[----:B------:R-:W-:-:S05]  /*4070*/  FFMA R13, R72, R154, R13 ;  /* 0x0000009a480d7223 */ /* 0x000fca000000000d */
[----:B------:R1:W-:Y:S05]  /*4080*/  @P3 STG.E desc[UR36][R4.64+0x180], R13 ;  /* 0x0001800d04003986 */ /* 0x0003ea000c101924 */
[----:B------:R-:W-:Y:S05]  /*4090*/  @!P2 BRA `(.L_x_133) ;  /* 0x000000000004a947 */ /* 0x000fea0003800000 */
[----:B------:R0:W5:Y:S02]  /*40a0*/  LDG.E.LTC128B R22, desc[UR36][R6.64+0x184] ;  /* 0x0001842406167981 */ /* 0x000164000c1e1920 */
.L_x_133:
[----:B------:R-:W-:Y:S05]  /*40b0*/  BSYNC B1 ;  /* 0x0000000000017941 */ /* 0x000fea0003800000 */
.L_x_132:
[----:B-----5:R-:W-:Y:S01]  /*40c0*/  FMUL R2, R22, R155 ;  /* 0x0000009b16027220 */ /* 0x020fe20000400000 */
[----:B------:R-:W-:Y:S01]  /*40d0*/  ISETP.GT.AND P0, PT, R3, 0x8, P0 ;  /* 0x000000080300780c */ /* 0x000fe20000704270 */
[----:B------:R-:W-:Y:S02]  /*40e0*/  BSSY B1, `(.L_x_134) ;  /* 0x0000005000017945 */ /* 0x000fe40003800000 */
[----:B------:R-:W-:-:S05]  /*40f0*/  FFMA R73, R73, R154, R2 ;  /* 0x0000009a49497223 */ /* 0x000fca0000000002 */
[----:B------:R0:W-:Y:S05]  /*4100*/  @P2 STG.E desc[UR36][R4.64+0x184], R73 ;  /* 0x0001844904002986 */ /* 0x0001ea000c101924 */
[----:B------:R-:W-:Y:S05]  /*4110*/  @!P0 BRA `(.L_x_135) ;  /* 0x0000000000048947 */ /* 0x000fea0003800000 */
[----:B------:R0:W5:Y:S02]  /*4120*/  LDG.E.LTC128B R22, desc[UR36][R8.64+0x180] ;  /* 0x0001802408167981 */ /* 0x000164000c1e1920 */
.L_x_135:
[----:B------:R-:W-:Y:S05]  /*4130*/  BSYNC B1 ;  /* 0x0000000000017941 */ /* 0x000fea0003800000 */
.L_x_134:
        /* <DEDUP_REMOVED lines=8> */
.L_x_137:
[----:B------:R-:W-:Y:S05]  /*41c0*/  BSYNC B1 ;  /* 0x0000000000017941 */ /* 0x000fea0003800000 */
.L_x_136:
        /* <DEDUP_REMOVED lines=8> */
.L_x_139:
[----:B------:R-:W-:Y:S05]  /*4250*/  BSYNC B1 ;  /* 0x0000000000017941 */ /* 0x000fea0003800000 */
.L_x_138:
[----:B-1---5:R-:W-:Y:S01]  /*4260*/  FMUL R13, R22, R155 ;  /* 0x0000009b160d7220 */ /* 0x022fe20000400000 */
[----:B------:R-:W-:Y:S01]  /*4270*/  ISETP.GT.AND P1, PT, R3, RZ, P0 ;  /* 0x000000ff0300720c */ /* 0x000fe20000724270 */
[----:B------:R-:W-:Y:S02]  /*4280*/  BSSY B1, `(.L_x_140) ;  /* 0x0000005000017945 */ /* 0x000fe40003800000 */
[----:B------:R-:W-:-:S05]  /*4290*/  FFMA R13, R76, R154, R13 ;  /* 0x0000009a4c0d7223 */ /* 0x000fca000000000d */
[----:B------:R1:W-:Y:S05]  /*42a0*/  @P3 STG.E desc[UR36][R4.64+0x1a0], R13 ;  /* 0x0001a00d04003986 */ /* 0x0003ea000c101924 */
[----:B------:R-:W-:Y:S05]  /*42b0*/  @!P1 BRA `(.L_x_141) ;  /* 0x0000000000049947 */ /* 0x000fea0003800000 */
[----:B------:R0:W5:Y:S02]  /*42c0*/  LDG.E.LTC128B R22, desc[UR36][R6.64+0x1a4] ;  /* 0x0001a42406167981 */ /* 0x000164000c1e1920 */
.L_x_141:
[----:B------:R-:W-:Y:S05]  /*42d0*/  BSYNC B1 ;  /* 0x0000000000017941 */ /* 0x000fea0003800000 */
.L_x_140:
[----:B-----5:R-:W-:Y:S01]  /*42e0*/  FMUL R2, R22, R155 ;  /* 0x0000009b16027220 */ /* 0x020fe20000400000 */
[----:B------:R-:W-:Y:S01]  /*42f0*/  ISETP.GT.AND P2, PT, R3, 0x8, P2 ;  /* 0x000000080300780c */ /* 0x000fe20001744270 */
[----:B------:R-:W-:Y:S02]  /*4300*/  BSSY B1, `(.L_x_142) ;  /* 0x0000005000017945 */ /* 0x000fe40003800000 */
[----:B------:R-:W-:-:S05]  /*4310*/  FFMA R77, R77, R154, R2 ;  /* 0x0000009a4d4d7223 */ /* 0x000fca0000000002 */
[----:B------:R0:W-:Y:S05]  /*4320*/  @P1 STG.E desc[UR36][R4.64+0x1a4], R77 ;  /* 0x0001a44d04001986 */ /* 0x0001ea000c101924 */
[----:B------:R-:W-:Y:S05]  /*4330*/  @!P2 BRA `(.L_x_143) ;  /* 0x000000000004a947 */ /* 0x000fea0003800000 */
[----:B------:R0:W5:Y:S02]  /*4340*/  LDG.E.LTC128B R22, desc[UR36][R8.64+0x1a0] ;  /* 0x0001a02408167981 */ /* 0x000164000c1e1920 */
.L_x_143:
[----:B------:R-:W-:Y:S05]  /*4350*/  BSYNC B1 ;  /* 0x0000000000017941 */ /* 0x000fea0003800000 */
.L_x_142:
        /* <DEDUP_REMOVED lines=8> */
.L_x_145:
[----:B------:R-:W-:Y:S05]  /*43e0*/  BSYNC B1 ;  /* 0x0000000000017941 */ /* 0x000fea0003800000 */
.L_x_144:
        /* <DEDUP_REMOVED lines=8> */
.L_x_147:
[----:B------:R-:W-:Y:S05]  /*4470*/  BSYNC B1 ;  /* 0x0000000000017941 */ /* 0x000fea0003800000 */
.L_x_146:
[----:B-1---5:R-:W-:Y:S01]  /*4480*/  FMUL R13, R22, R155 ;  /* 0x0000009b160d7220 */ /* 0x022fe20000400000 */
[----:B------:R-:W-:Y:S01]  /*4490*/  ISETP.GT.AND P0, PT, R3, RZ, P2 ;  /* 0x000000ff0300720c */ /* 0x000fe20001704270 */
[----:B------:R-:W-:Y:S02]  /*44a0*/  BSSY B1, `(.L_x_148) ;  /* 0x0000005000017945 */ /* 0x000fe40003800000 */
[----:B------:R-:W-:-:S05]  /*44b0*/  FFMA R13, R80, R154, R13 ;  /* 0x0000009a500d7223 */ /* 0x000fca000000000d */
[----:B------:R1:W-:Y:S05]  /*44c0*/  @P3 STG.E desc[UR36][R4.64+0x1c0], R13 ;  /* 0x0001c00d04003986 */ /* 0x0003ea000c101924 */
[----:B------:R-:W-:Y:S05]  /*44d0*/  @!P0 BRA `(.L_x_149) ;  /* 0x0000000000048947 */ /* 0x000fea0003800000 */
[----:B------:R0:W5:Y:S02]  /*44e0*/  LDG.E.LTC128B R22, desc[UR36][R6.64+0x1c4] ;  /* 0x0001c42406167981 */ /* 0x000164000c1e1920 */
.L_x_149:
[----:B------:R-:W-:Y:S05]  /*44f0*/  BSYNC B1 ;  /* 0x0000000000017941 */ /* 0x000fea0003800000 */
.L_x_148:
[----:B-----5:R-:W-:Y:S01]  /*4500*/  FMUL R2, R22, R155 ;  /* 0x0000009b16027220 */ /* 0x020fe20000400000 */
[----:B------:R-:W-:Y:S01]  /*4510*/  ISETP.GT.AND P1, PT, R3, 0x8, P1 ;  /* 0x000000080300780c */ /* 0x000fe20000f24270 */
[----:B------:R-:W-:Y:S02]  /*4520*/  BSSY B1, `(.L_x_150) ;  /* 0x0000005000017945 */ /* 0x000fe40003800000 */
[----:B------:R-:W-:-:S05]  /*4530*/  FFMA R81, R81, R154, R2 ;  /* 0x0000009a51517223 */ /* 0x000fca0000000002 */
[----:B------:R0:W-:Y:S05]  /*4540*/  @P0 STG.E desc[UR36][R4.64+0x1c4], R81 ;  /* 0x0001c45104000986 */ /* 0x0001ea000c101924 */
[----:B------:R-:W-:Y:S05]  /*4550*/  @!P1 BRA `(.L_x_151) ;  /* 0x0000000000049947 */ /* 0x000fea0003800000 */
[----:B------:R0:W5:Y:S02]  /*4560*/  LDG.E.LTC128B R22, desc[UR36][R8.64+0x1c0] ;  /* 0x0001c02408167981 */ /* 0x000164000c1e1920 */
.L_x_151:
[----:B------:R-:W-:Y:S05]  /*4570*/  BSYNC B1 ;  /* 0x0000000000017941 */ /* 0x000fea0003800000 */
.L_x_150:
        /* <DEDUP_REMOVED lines=8> */
.L_x_153:
[----:B------:R-:W-:Y:S05]  /*4600*/  BSYNC B1 ;  /* 0x0000000000017941 */ /* 0x000fea0003800000 */
.L_x_152:
        /* <DEDUP_REMOVED lines=8> */
.L_x_155:
[----:B------:R-:W-:Y:S05]  /*4690*/  BSYNC B1 ;  /* 0x0000000000017941 */ /* 0x000fea0003800000 */
.L_x_154:
[----:B-1---5:R-:W-:Y:S01]  /*46a0*/  FMUL R13, R22, R155 ;  /* 0x0000009b160d7220 */ /* 0x022fe20000400000 */
[----:B------:R-:W-:Y:S01]  /*46b0*/  ISETP.GT.AND P2, PT, R3, RZ, P1 ;  /* 0x000000ff0300720c */ /* 0x000fe20000f44270 */
[----:B------:R-:W-:Y:S02]  /*46c0*/  BSSY B1, `(.L_x_156) ;  /* 0x0000005000017945 */ /* 0x000fe40003800000 */
[----:B------:R-:W-:-:S05]  /*46d0*/  FFMA R13, R84, R154, R13 ;  /* 0x0000009a540d7223 */ /* 0x000fca000000000d */
[----:B------:R1:W-:Y:S05]  /*46e0*/  @P3 STG.E desc[UR36][R4.64+0x1e0], R13 ;  /* 0x0001e00d04003986 */ /* 0x0003ea000c101924 */
[----:B------:R-:W-:Y:S05]  /*46f0*/  @!P2 BRA `(.L_x_157) ;  /* 0x000000000004a947 */ /* 0x000fea0003800000 */
[----:B------:R0:W5:Y:S02]  /*4700*/  LDG.E.LTC128B R22, desc[UR36][R6.64+0x1e4] ;  /* 0x0001e42406167981 */ /* 0x000164000c1e1920 */
.L_x_157:
[----:B------:R-:W-:Y:S05]  /*4710*/  BSYNC B1 ;  /* 0x0000000000017941 */ /* 0x000fea0003800000 */
.L_x_156:
[----:B-----5:R-:W-:Y:S01]  /*4720*/  FMUL R2, R22, R155 ;  /* 0x0000009b16027220 */ /* 0x020fe20000400000 */
[----:B------:R-:W-:Y:S01]  /*4730*/  ISETP.GT.AND P0, PT, R3, 0x8, P0 ;  /* 0x000000080300780c */ /* 0x000fe20000704270 */
[----:B------:R-:W-:Y:S02]  /*4740*/  BSSY B1, `(.L_x_158) ;  /* 0x0000005000017945 */ /* 0x000fe40003800000 */
[----:B------:R-:W-:-:S05]  /*4750*/  FFMA R85, R85, R154, R2 ;  /* 0x0000009a55557223 */ /* 0x000fca0000000002 */
[----:B------:R0:W-:Y:S05]  /*4760*/  @P2 STG.E desc[UR36][R4.64+0x1e4], R85 ;  /* 0x0001e45504002986 */ /* 0x0001ea000c101924 */
[----:B------:R-:W-:Y:S05]  /*4770*/  @!P0 BRA `(.L_x_159) ;  /* 0x0000000000048947 */ /* 0x000fea0003800000 */
[----:B------:R0:W5:Y:S02]  /*4780*/  LDG.E.LTC128B R22, desc[UR36][R8.64+0x1e0] ;  /* 0x0001e02408167981 */ /* 0x000164000c1e1920 */
.L_x_159:
[----:B------:R-:W-:Y:S05]  /*4790*/  BSYNC B1 ;  /* 0x0000000000017941 */ /* 0x000fea0003800000 */
.L_x_158:
        /* <DEDUP_REMOVED lines=8> */
.L_x_161:
[----:B------:R-:W-:Y:S05]  /*4820*/  BSYNC B1 ;  /* 0x0000000000017941 */ /* 0x000fea0003800000 */
.L_x_160:
        /* <DEDUP_REMOVED lines=8> */
.L_x_163:
[----:B------:R-:W-:Y:S05]  /*48b0*/  BSYNC B1 ;  /* 0x0000000000017941 */ /* 0x000fea0003800000 */
.L_x_162:
[----:B-1---5:R-:W-:Y:S01]  /*48c0*/  FMUL R13, R22, R155 ;  /* 0x0000009b160d7220 */ /* 0x022fe20000400000 */
[----:B------:R-:W-:Y:S01]  /*48d0*/  ISETP.GT.AND P1, PT, R3, RZ, P0 ;  /* 0x000000ff0300720c */ /* 0x000fe20000724270 */
[----:B------:R-:W-:Y:S02]  /*48e0*/  BSSY B1, `(.L_x_164) ;  /* 0x0000005000017945 */ /* 0x000fe40003800000 */
[----:B------:R-:W-:-:S05]  /*48f0*/  FFMA R13, R88, R154, R13 ;  /* 0x0000009a580d7223 */ /* 0x000fca000000000d */
[----:B------:R1:W-:Y:S05]  /*4900*/  @P3 STG.E desc[UR36][R4.64+0x200], R13 ;  /* 0x0002000d04003986 */ /* 0x0003ea000c101924 */
[----:B------:R-:W-:Y:S05]  /*4910*/  @!P1 BRA `(.L_x_165) ;  /* 0x0000000000049947 */ /* 0x000fea0003800000 */
[----:B------:R0:W5:Y:S02]  /*4920*/  LDG.E.LTC128B R22, desc[UR36][R6.64+0x204] ;  /* 0x0002042406167981 */ /* 0x000164000c1e1920 */
.L_x_165:
[----:B------:R-:W-:Y:S05]  /*4930*/  BSYNC B1 ;  /* 0x0000000000017941 */ /* 0x000fea0003800000 */
.L_x_164:
[----:B-----5:R-:W-:Y:S01]  /*4940*/  FMUL R2, R22, R155 ;  /* 0x0000009b16027220 */ /* 0x020fe20000400000 */
[----:B------:R-:W-:Y:S01]  /*4950*/  ISETP.GT.AND P2, PT, R3, 0x8, P2 ;  /* 0x000000080300780c */ /* 0x000fe20001744270 */
[----:B------:R-:W-:Y:S02]  /*4960*/  BSSY B1, `(.L_x_166) ;  /* 0x0000005000017945 */ /* 0x000fe40003800000 */
[----:B------:R-:W-:-:S05]  /*4970*/  FFMA R89, R89, R154, R2 ;  /* 0x0000009a59597223 */ /* 0x000fca0000000002 */
[----:B------:R0:W-:Y:S05]  /*4980*/  @P1 STG.E desc[UR36][R4.64+0x204], R89 ;  /* 0x0002045904001986 */ /* 0x0001ea000c101924 */
[----:B------:R-:W-:Y:S05]  /*4990*/  @!P2 BRA `(.L_x_167) ;  /* 0x000000000004a947 */ /* 0x000fea0003800000 */
[----:B------:R0:W5:Y:S02]  /*49a0*/  LDG.E.LTC128B R22, desc[UR36][R8.64+0x200] ;  /* 0x0002002408167981 */ /* 0x000164000c1e1920 */
.L_x_167:
[----:B------:R-:W-:Y:S05]  /*49b0*/  BSYNC B1 ;  /* 0x0000000000017941 */ /* 0x000fea0003800000 */
.L_x_166:
        /* <DEDUP_REMOVED lines=8> */
.L_x_169:
[----:B------:R-:W-:Y:S05]  /*4a40*/  BSYNC B1 ;  /* 0x0000000000017941 */ /* 0x000fea0003800000 */
.L_x_168:
        /* <DEDUP_REMOVED lines=8> */
.L_x_171:
[----:B------:R-:W-:Y:S05]  /*4ad0*/  BSYNC B1 ;  /* 0x0000000000017941 */ /* 0x000fea0003800000 */
.L_x_170:
[----:B-1---5:R-:W-:Y:S01]  /*4ae0*/  FMUL R13, R22, R155 ;  /* 0x0000009b160d7220 */ /* 0x022fe20000400000 */
[----:B------:R-:W-:Y:S01]  /*4af0*/  ISETP.GT.AND P0, PT, R3, RZ, P2 ;  /* 0x000000ff0300720c */ /* 0x000fe20001704270 */
[----:B------:R-:W-:Y:S02]  /*4b00*/  BSSY B1, `(.L_x_172) ;  /* 0x0000005000017945 */ /* 0x000fe40003800000 */
[----:B------:R-:W-:-:S05]  /*4b10*/  FFMA R13, R92, R154, R13 ;  /* 0x0000009a5c0d7223 */ /* 0x000fca000000000d */
[----:B------:R1:W-:Y:S05]  /*4b20*/  @P3 STG.E desc[UR36][R4.64+0x220], R13 ;  /* 0x0002200d04003986 */ /* 0x0003ea000c101924 */
[----:B------:R-:W-:Y:S05]  /*4b30*/  @!P0 BRA `(.L_x_173) ;  /* 0x0000000000048947 */ /* 0x000fea0003800000 */
[----:B------:R0:W5:Y:S02]  /*4b40*/  LDG.E.LTC128B R22, desc[UR36][R6.64+0x224] ;  /* 0x0002242406167981 */ /* 0x000164000c1e1920 */
.L_x_173:
[----:B------:R-:W-:Y:S05]  /*4b50*/  BSYNC B1 ;  /* 0x0000000000017941 */ /* 0x000fea0003800000 */
.L_x_172:
[----:B-----5:R-:W-:Y:S01]  /*4b60*/  FMUL R2, R22, R155 ;  /* 0x0000009b16027220 */ /* 0x020fe20000400000 */
[----:B------:R-:W-:Y:S01]  /*4b70*/  ISETP.GT.AND P1, PT, R3, 0x8, P1 ;  /* 0x000000080300780c */ /* 0x000fe20000f24270 */
[----:B------:R-:W-:Y:S02]  /*4b80*/  BSSY B1, `(.L_x_174) ;  /* 0x0000005000017945 */ /* 0x000fe40003800000 */
[----:B------:R-:W-:-:S05]  /*4b90*/  FFMA R93, R93, R154, R2 ;  /* 0x0000009a5d5d7223 */ /* 0x000fca0000000002 */
[----:B------:R0:W-:Y:S05]  /*4ba0*/  @P0 STG.E desc[UR36][R4.64+0x224], R93 ;  /* 0x0002245d04000986 */ /* 0x0001ea000c101924 */
[----:B------:R-:W-:Y:S05]  /*4bb0*/  @!P1 BRA `(.L_x_175) ;  /* 0x0000000000049947 */ /* 0x000fea0003800000 */
[----:B------:R0:W5:Y:S02]  /*4bc0*/  LDG.E.LTC128B R22, desc[UR36][R8.64+0x220] ;  /* 0x0002202408167981 */ /* 0x000164000c1e1920 */
.L_x_175:
[----:B------:R-:W-:Y:S05]  /*4bd0*/  BSYNC B1 ;  /* 0x0000000000017941 */ /* 0x000fea0003800000 */
.L_x_174:
        /* <DEDUP_REMOVED lines=8> */
.L_x_177:
[----:B------:R-:W-:Y:S05]  /*4c60*/  BSYNC B1 ;  /* 0x0000000000017941 */ /* 0x000fea0003800000 */
.L_x_176:
        /* <DEDUP_REMOVED lines=8> */
.L_x_179:
[----:B------:R-:W-:Y:S05]  /*4cf0*/  BSYNC B1 ;  /* 0x0000000000017941 */ /* 0x000fea0003800000 */
.L_x_178:
[----:B-1---5:R-:W-:Y:S01]  /*4d00*/  FMUL R13, R22, R155 ;  /* 0x0000009b160d7220 */ /* 0x022fe20000400000 */
[----:B------:R-:W-:Y:S01]  /*4d10*/  ISETP.GT.AND P2, PT, R3, RZ, P1 ;  /* 0x000000ff0300720c */ /* 0x000fe20000f44270 */
[----:B------:R-:W-:Y:S02]  /*4d20*/  BSSY B1, `(.L_x_180) ;  /* 0x0000005000017945 */ /* 0x000fe40003800000 */
[----:B------:R-:W-:-:S05]  /*4d30*/  FFMA R13, R96, R154, R13 ;  /* 0x0000009a600d7223 */ /* 0x000fca000000000d */
[----:B------:R1:W-:Y:S05]  /*4d40*/  @P3 STG.E desc[UR36][R4.64+0x240], R13 ;  /* 0x0002400d04003986 */ /* 0x0003ea000c101924 */
[----:B------:R-:W-:Y:S05]  /*4d50*/  @!P2 BRA `(.L_x_181) ;  /* 0x000000000004a947 */ /* 0x000fea0003800000 */
[----:B------:R0:W5:Y:S02]  /*4d60*/  LDG.E.LTC128B R22, desc[UR36][R6.64+0x244] ;  /* 0x0002442406167981 */ /* 0x000164000c1e1920 */
.L_x_181:
[----:B------:R-:W-:Y:S05]  /*4d70*/  BSYNC B1 ;  /* 0x0000000000017941 */ /* 0x000fea0003800000 */
.L_x_180:
[----:B-----5:R-:W-:Y:S01]  /*4d80*/  FMUL R2, R22, R155 ;  /* 0x0000009b16027220 */ /* 0x020fe20000400000 */
[----:B------:R-:W-:Y:S01]  /*4d90*/  ISETP.GT.AND P0, PT, R3, 0x8, P0 ;  /* 0x000000080300780c */ /* 0x000fe20000704270 */
[----:B------:R-:W-:Y:S02]  /*4da0*/  BSSY B1, `(.L_x_182) ;  /* 0x0000005000017945 */ /* 0x000fe40003800000 */
[----:B------:R-:W-:-:S05]  /*4db0*/  FFMA R97, R97, R154, R2 ;  /* 0x0000009a61617223 */ /* 0x000fca0000000002 */
[----:B------:R0:W-:Y:S05]  /*4dc0*/  @P2 STG.E desc[UR36][R4.64+0x244], R97 ;  /* 0x0002446104002986 */ /* 0x0001ea000c101924 */
[----:B------:R-:W-:Y:S05]  /*4dd0*/  @!P0 BRA `(.L_x_183) ;  /* 0x0000000000048947 */ /* 0x000fea0003800000 */
[----:B------:R0:W5:Y:S02]  /*4de0*/  LDG.E.LTC128B R22, desc[UR36][R8.64+0x240] ;  /* 0x0002402408167981 */ /* 0x000164000c1e1920 */
.L_x_183:
[----:B------:R-:W-:Y:S05]  /*4df0*/  BSYNC B1 ;  /* 0x0000000000017941 */ /* 0x000fea0003800000 */
.L_x_182:
        /* <DEDUP_REMOVED lines=8> */
.L_x_185:
[----:B------:R-:W-:Y:S05]  /*4e80*/  BSYNC B1 ;  /* 0x0000000000017941 */ /* 0x000fea0003800000 */
.L_x_184:
        /* <DEDUP_REMOVED lines=8> */
.L_x_187:
[----:B------:R-:W-:Y:S05]  /*4f10*/  BSYNC B1 ;  /* 0x0000000000017941 */ /* 0x000fea0003800000 */
.L_x_186:
[----:B-1---5:R-:W-:Y:S01]  /*4f20*/  FMUL R13, R22, R155 ;  /* 0x0000009b160d7220 */ /* 0x022fe20000400000 */
[----:B------:R-:W-:Y:S01]  /*4f30*/  ISETP.GT.AND P1, PT, R3, RZ, P0 ;  /* 0x000000ff0300720c */ /* 0x000fe20000724270 */
[----:B------:R-:W-:Y:S02]  /*4f40*/  BSSY B1, `(.L_x_188) ;  /* 0x0000005000017945 */ /* 0x000fe40003800000 */
[----:B------:R-:W-:-:S05]  /*4f50*/  FFMA R13, R100, R154, R13 ;  /* 0x0000009a640d7223 */ /* 0x000fca000000000d */
[----:B------:R1:W-:Y:S05]  /*4f60*/  @P3 STG.E desc[UR36][R4.64+0x260], R13 ;  /* 0x0002600d04003986 */ /* 0x0003ea000c101924 */
[----:B------:R-:W-:Y:S05]  /*4f70*/  @!P1 BRA `(.L_x_189) ;  /* 0x0000000000049947 */ /* 0x000fea0003800000 */
[----:B------:R0:W5:Y:S02]  /*4f80*/  LDG.E.LTC128B R22, desc[UR36][R6.64+0x264] ;  /* 0x0002642406167981 */ /* 0x000164000c1e1920 */
.L_x_189:
[----:B------:R-:W-:Y:S05]  /*4f90*/  BSYNC B1 ;  /* 0x0000000000017941 */ /* 0x000fea0003800000 */
.L_x_188:
[----:B-----5:R-:W-:Y:S01]  /*4fa0*/  FMUL R2, R22, R155 ;  /* 0x0000009b16027220 */ /* 0x020fe20000400000 */
[----:B------:R-:W-:Y:S01]  /*4fb0*/  ISETP.GT.AND P2, PT, R3, 0x8, P2 ;  /* 0x000000080300780c */ /* 0x000fe20001744270 */
[----:B------:R-:W-:Y:S02]  /*4fc0*/  BSSY B1, `(.L_x_190) ;  /* 0x0000005000017945 */ /* 0x000fe40003800000 */
[----:B------:R-:W-:-:S05]  /*4fd0*/  FFMA R101, R101, R154, R2 ;  /* 0x0000009a65657223 */ /* 0x000fca0000000002 */
[----:B------:R0:W-:Y:S05]  /*4fe0*/  @P1 STG.E desc[UR36][R4.64+0x264], R101 ;  /* 0x0002646504001986 */ /* 0x0001ea000c101924 */
[----:B------:R-:W-:Y:S05]  /*4ff0*/  @!P2 BRA `(.L_x_191) ;  /* 0x000000000004a947 */ /* 0x000fea0003800000 */
[----:B------:R0:W5:Y:S02]  /*5000*/  LDG.E.LTC128B R22, desc[UR36][R8.64+0x260] ;  /* 0x0002602408167981 */ /* 0x000164000c1e1920 */
.L_x_191:
[----:B------:R-:W-:Y:S05]  /*5010*/  BSYNC B1 ;  /* 0x0000000000017941 */ /* 0x000fea0003800000 */
.L_x_190:
        /* <DEDUP_REMOVED lines=8> */
.L_x_193:
[----:B------:R-:W-:Y:S05]  /*50a0*/  BSYNC B1 ;  /* 0x0000000000017941 */ /* 0x000fea0003800000 */
.L_x_192:
        /* <DEDUP_REMOVED lines=8> */
.L_x_195:
[----:B------:R-:W-:Y:S05]  /*5130*/  BSYNC B1 ;  /* 0x0000000000017941 */ /* 0x000fea0003800000 */
.L_x_194:
[----:B-1---5:R-:W-:Y:S01]  /*5140*/  FMUL R13, R22, R155 ;  /* 0x0000009b160d7220 */ /* 0x022fe20000400000 */
[----:B------:R-:W-:Y:S01]  /*5150*/  ISETP.GT.AND P0, PT, R3, RZ, P2 ;  /* 0x000000ff0300720c */ /* 0x000fe20001704270 */
[----:B------:R-:W-:Y:S02]  /*5160*/  BSSY B1, `(.L_x_196) ;  /* 0x0000005000017945 */ /* 0x000fe40003800000 */
[----:B------:R-:W-:-:S05]  /*5170*/  FFMA R13, R104, R154, R13 ;  /* 0x0000009a680d7223 */ /* 0x000fca000000000d */
[----:B------:R1:W-:Y:S05]  /*5180*/  @P3 STG.E desc[UR36][R4.64+0x280], R13 ;  /* 0x0002800d04003986 */ /* 0x0003ea000c101924 */
[----:B------:R-:W-:Y:S05]  /*5190*/  @!P0 BRA `(.L_x_197) ;  /* 0x0000000000048947 */ /* 0x000fea0003800000 */
[----:B------:R0:W5:Y:S02]  /*51a0*/  LDG.E.LTC128B R22, desc[UR36][R6.64+0x284] ;  /* 0x0002842406167981 */ /* 0x000164000c1e1920 */
.L_x_197:
[----:B------:R-:W-:Y:S05]  /*51b0*/  BSYNC B1 ;  /* 0x0000000000017941 */ /* 0x000fea0003800000 */
.L_x_196:
[----:B-----5:R-:W-:Y:S01]  /*51c0*/  FMUL R2, R22, R155 ;  /* 0x0000009b16027220 */ /* 0x020fe20000400000 */
[----:B------:R-:W-:Y:S01]  /*51d0*/  ISETP.GT.AND P1, PT, R3, 0x8, P1 ;  /* 0x000000080300780c */ /* 0x000fe20000f24270 */
[----:B------:R-:W-:Y:S02]  /*51e0*/  BSSY B1, `(.L_x_198) ;  /* 0x0000005000017945 */ /* 0x000fe40003800000 */
[----:B------:R-:W-:-:S05]  /*51f0*/  FFMA R105, R105, R154, R2 ;  /* 0x0000009a69697223 */ /* 0x000fca0000000002 */
[----:B------:R0:W-:Y:S05]  /*5200*/  @P0 STG.E desc[UR36][R4.64+0x284], R105 ;  /* 0x0002846904000986 */ /* 0x0001ea000c101924 */
[----:B------:R-:W-:Y:S05]  /*5210*/  @!P1 BRA `(.L_x_199) ;  /* 0x0000000000049947 */ /* 0x000fea0003800000 */
[----:B------:R0:W5:Y:S02]  /*5220*/  LDG.E.LTC128B R22, desc[UR36][R8.64+0x280] ;  /* 0x0002802408167981 */ /* 0x000164000c1e1920 */
.L_x_199:
[----:B------:R-:W-:Y:S05]  /*5230*/  BSYNC B1 ;  /* 0x0000000000017941 */ /* 0x000fea0003800000 */
.L_x_198:
        /* <DEDUP_REMOVED lines=8> */
.L_x_201:
[----:B------:R-:W-:Y:S05]  /*52c0*/  BSYNC B1 ;  /* 0x0000000000017941 */ /* 0x000fea0003800000 */
.L_x_200:
        /* <DEDUP_REMOVED lines=8> */
.L_x_203:
[----:B------:R-:W-:Y:S05]  /*5350*/  BSYNC B1 ;  /* 0x0000000000017941 */ /* 0x000fea0003800000 */
.L_x_202:
[----:B-1---5:R-:W-:Y:S01]  /*5360*/  FMUL R13, R22, R155 ;  /* 0x0000009b160d7220 */ /* 0x022fe20000400000 */
[----:B------:R-:W-:Y:S01]  /*5370*/  ISETP.GT.AND P2, PT, R3, RZ, P1 ;  /* 0x000000ff0300720c */ /* 0x000fe20000f44270 */
[----:B------:R-:W-:Y:S02]  /*5380*/  BSSY B1, `(.L_x_204) ;  /* 0x0000005000017945 */ /* 0x000fe40003800000 */
[----:B------:R-:W-:-:S05]  /*5390*/  FFMA R13, R108, R154, R13 ;  /* 0x0000009a6c0d7223 */ /* 0x000fca000000000d */
[----:B------:R1:W-:Y:S05]  /*53a0*/  @P3 STG.E desc[UR36][R4.64+0x2a0], R13 ;  /* 0x0002a00d04003986 */ /* 0x0003ea000c101924 */
[----:B------:R-:W-:Y:S05]  /*53b0*/  @!P2 BRA `(.L_x_205) ;  /* 0x000000000004a947 */ /* 0x000fea0003800000 */
[----:B------:R0:W5:Y:S02]  /*53c0*/  LDG.E.LTC128B R22, desc[UR36][R6.64+0x2a4] ;  /* 0x0002a42406167981 */ /* 0x000164000c1e1920 */
.L_x_205:
[----:B------:R-:W-:Y:S05]  /*53d0*/  BSYNC B1 ;  /* 0x0000000000017941 */ /* 0x000fea0003800000 */
.L_x_204:
[----:B-----5:R-:W-:Y:S01]  /*53e0*/  FMUL R2, R22, R155 ;  /* 0x0000009b16027220 */ /* 0x020fe20000400000 */
[----:B------:R-:W-:Y:S01]  /*53f0*/  ISETP.GT.AND P0, PT, R3, 0x8, P0 ;  /* 0x000000080300780c */ /* 0x000fe20000704270 */
[----:B------:R-:W-:Y:S02]  /*5400*/  BSSY B1, `(.L_x_206) ;  /* 0x0000005000017945 */ /* 0x000fe40003800000 */
[----:B------:R-:W-:-:S05]  /*5410*/  FFMA R109, R109, R154, R2 ;  /* 0x0000009a6d6d7223 */ /* 0x000fca0000000002 */
[----:B------:R0:W-:Y:S05]  /*5420*/  @P2 STG.E desc[UR36][R4.64+0x2a4], R109 ;  /* 0x0002a46d04002986 */ /* 0x0001ea000c101924 */
[----:B------:R-:W-:Y:S05]  /*5430*/  @!P0 BRA `(.L_x_207) ;  /* 0x0000000000048947 */ /* 0x000fea0003800000 */
[----:B------:R0:W5:Y:S02]  /*5440*/  LDG.E.LTC128B R22, desc[UR36][R8.64+0x2a0] ;  /* 0x0002a02408167981 */ /* 0x000164000c1e1920 */
.L_x_207:
[----:B------:R-:W-:Y:S05]  /*5450*/  BSYNC B1 ;  /* 0x0000000000017941 */ /* 0x000fea0003800000 */
.L_x_206:
        /* <DEDUP_REMOVED lines=8> */
.L_x_209:
[----:B------:R-:W-:Y:S05]  /*54e0*/  BSYNC B1 ;  /* 0x0000000000017941 */ /* 0x000fea0003800000 */
.L_x_208:
        /* <DEDUP_REMOVED lines=8> */
.L_x_211:
[----:B------:R-:W-:Y:S05]  /*5570*/  BSYNC B1 ;  /* 0x0000000000017941 */ /* 0x000fea0003800000 */
.L_x_210:
[----:B-1---5:R-:W-:Y:S01]  /*5580*/  FMUL R13, R22, R155 ;  /* 0x0000009b160d7220 */ /* 0x022fe20000400000 */
[----:B------:R-:W-:Y:S01]  /*5590*/  ISETP.GT.AND P1, PT, R3, RZ, P0 ;  /* 0x000000ff0300720c */ /* 0x000fe20000724270 */
[----:B------:R-:W-:Y:S02]  /*55a0*/  BSSY B1, `(.L_x_212) ;  /* 0x0000005000017945 */ /* 0x000fe40003800000 */
[----:B------:R-:W-:-:S05]  /*55b0*/  FFMA R13, R112, R154, R13 ;  /* 0x0000009a700d7223 */ /* 0x000fca000000000d */
[----:B------:R1:W-:Y:S05]  /*55c0*/  @P3 STG.E desc[UR36][R4.64+0x2c0], R13 ;  /* 0x0002c00d04003986 */ /* 0x0003ea000c101924 */
[----:B------:R-:W-:Y:S05]  /*55d0*/  @!P1 BRA `(.L_x_213) ;  /* 0x0000000000049947 */ /* 0x000fea0003800000 */
[----:B------:R0:W5:Y:S02]  /*55e0*/  LDG.E.LTC128B R22, desc[UR36][R6.64+0x2c4] ;  /* 0x0002c42406167981 */ /* 0x000164000c1e1920 */
.L_x_213:
[----:B------:R-:W-:Y:S05]  /*55f0*/  BSYNC B1 ;  /* 0x0000000000017941 */ /* 0x000fea0003800000 */
.L_x_212:
[----:B-----5:R-:W-:Y:S01]  /*5600*/  FMUL R2, R22, R155 ;  /* 0x0000009b16027220 */ /* 0x020fe20000400000 */
[----:B------:R-:W-:Y:S01]  /*5610*/  ISETP.GT.AND P2, PT, R3, 0x8, P2 ;  /* 0x000000080300780c */ /* 0x000fe20001744270 */
[----:B------:R-:W-:Y:S02]  /*5620*/  BSSY B1, `(.L_x_214) ;  /* 0x0000005000017945 */ /* 0x000fe40003800000 */
[----:B------:R-:W-:-:S05]  /*5630*/  FFMA R113, R113, R154, R2 ;  /* 0x0000009a71717223 */ /* 0x000fca0000000002 */
[----:B------:R0:W-:Y:S05]  /*5640*/  @P1 STG.E desc[UR36][R4.64+0x2c4], R113 ;  /* 0x0002c47104001986 */ /* 0x0001ea000c101924 */
[----:B------:R-:W-:Y:S05]  /*5650*/  @!P2 BRA `(.L_x_215) ;  /* 0x000000000004a947 */ /* 0x000fea0003800000 */
[----:B------:R0:W5:Y:S02]  /*5660*/  LDG.E.LTC128B R22, desc[UR36][R8.64+0x2c0] ;  /* 0x0002c02408167981 */ /* 0x000164000c1e1920 */
.L_x_215:
[----:B------:R-:W-:Y:S05]  /*5670*/  BSYNC B1 ;  /* 0x0000000000017941 */ /* 0x000fea0003800000 */
.L_x_214:
        /* <DEDUP_REMOVED lines=8> */
.L_x_217:
[----:B------:R-:W-:Y:S05]  /*5700*/  BSYNC B1 ;  /* 0x0000000000017941 */ /* 0x000fea0003800000 */
.L_x_216:
        /* <DEDUP_REMOVED lines=8> */
.L_x_219:
[----:B------:R-:W-:Y:S05]  /*5790*/  BSYNC B1 ;  /* 0x0000000000017941 */ /* 0x000fea0003800000 */
.L_x_218:
[----:B-1---5:R-:W-:Y:S01]  /*57a0*/  FMUL R13, R22, R155 ;  /* 0x0000009b160d7220 */ /* 0x022fe20000400000 */
[----:B------:R-:W-:Y:S01]  /*57b0*/  ISETP.GT.AND P0, PT, R3, RZ, P2 ;  /* 0x000000ff0300720c */ /* 0x000fe20001704270 */
[----:B------:R-:W-:Y:S02]  /*57c0*/  BSSY B1, `(.L_x_220) ;  /* 0x0000005000017945 */ /* 0x000fe40003800000 */
[----:B------:R-:W-:-:S05]  /*57d0*/  FFMA R13, R116, R154, R13 ;  /* 0x0000009a740d7223 */ /* 0x000fca000000000d */
[----:B------:R1:W-:Y:S05]  /*57e0*/  @P3 STG.E desc[UR36][R4.64+0x2e0], R13 ;  /* 0x0002e00d04003986 */ /* 0x0003ea000c101924 */
[----:B------:R-:W-:Y:S05]  /*57f0*/  @!P0 BRA `(.L_x_221) ;  /* 0x0000000000048947 */ /* 0x000fea0003800000 */
[----:B------:R0:W5:Y:S02]  /*5800*/  LDG.E.LTC128B R22, desc[UR36][R6.64+0x2e4] ;  /* 0x0002e42406167981 */ /* 0x000164000c1e1920 */
.L_x_221:
[----:B------:R-:W-:Y:S05]  /*5810*/  BSYNC B1 ;  /* 0x0000000000017941 */ /* 0x000fea0003800000 */
.L_x_220:
[----:B-----5:R-:W-:Y:S01]  /*5820*/  FMUL R2, R22, R155 ;  /* 0x0000009b16027220 */ /* 0x020fe20000400000 */
[----:B------:R-:W-:Y:S01]  /*5830*/  ISETP.GT.AND P1, PT, R3, 0x8, P1 ;  /* 0x000000080300780c */ /* 0x000fe20000f24270 */
[----:B------:R-:W-:Y:S02]  /*5840*/  BSSY B1, `(.L_x_222) ;  /* 0x0000005000017945 */ /* 0x000fe40003800000 */
[----:B------:R-:W-:-:S05]  /*5850*/  FFMA R117, R117, R154, R2 ;  /* 0x0000009a75757223 */ /* 0x000fca0000000002 */
[----:B------:R0:W-:Y:S05]  /*5860*/  @P0 STG.E desc[UR36][R4.64+0x2e4], R117 ;  /* 0x0002e47504000986 */ /* 0x0001ea000c101924 */
[----:B------:R-:W-:Y:S05]  /*5870*/  @!P1 BRA `(.L_x_223) ;  /* 0x0000000000049947 */ /* 0x000fea0003800000 */
[----:B------:R0:W5:Y:S02]  /*5880*/  LDG.E.LTC128B R22, desc[UR36][R8.64+0x2e0] ;  /* 0x0002e02408167981 */ /* 0x000164000c1e1920 */
.L_x_223:
[----:B------:R-:W-:Y:S05]  /*5890*/  BSYNC B1 ;  /* 0x0000000000017941 */ /* 0x000fea0003800000 */
.L_x_222:
        /* <DEDUP_REMOVED lines=8> */
.L_x_225:
[----:B------:R-:W-:Y:S05]  /*5920*/  BSYNC B1 ;  /* 0x0000000000017941 */ /* 0x000fea0003800000 */
.L_x_224:
        /* <DEDUP_REMOVED lines=8> */
.L_x_227:
[----:B------:R-:W-:Y:S05]  /*59b0*/  BSYNC B1 ;  /* 0x0000000000017941 */ /* 0x000fea0003800000 */
.L_x_226:
[----:B-1---5:R-:W-:Y:S01]  /*59c0*/  FMUL R13, R22, R155 ;  /* 0x0000009b160d7220 */ /* 0x022fe20000400000 */
[----:B------:R-:W-:Y:S01]  /*59d0*/  ISETP.GT.AND P2, PT, R3, RZ, P1 ;  /* 0x000000ff0300720c */ /* 0x000fe20000f44270 */
[----:B------:R-:W-:Y:S02]  /*59e0*/  BSSY B1, `(.L_x_228) ;  /* 0x0000005000017945 */ /* 0x000fe40003800000 */
[----:B------:R-:W-:-:S05]  /*59f0*/  FFMA R13, R120, R154, R13 ;  /* 0x0000009a780d7223 */ /* 0x000fca000000000d */
[----:B------:R1:W-:Y:S05]  /*5a00*/  @P3 STG.E desc[UR36][R4.64+0x300], R13 ;  /* 0x0003000d04003986 */ /* 0x0003ea000c101924 */
[----:B------:R-:W-:Y:S05]  /*5a10*/  @!P2 BRA `(.L_x_229) ;  /* 0x000000000004a947 */ /* 0x000fea0003800000 */
[----:B------:R0:W5:Y:S02]  /*5a20*/  LDG.E.LTC128B R22, desc[UR36][R6.64+0x304] ;  /* 0x0003042406167981 */ /* 0x000164000c1e1920 */
.L_x_229:
[----:B------:R-:W-:Y:S05]  /*5a30*/  BSYNC B1 ;  /* 0x0000000000017941 */ /* 0x000fea0003800000 */
.L_x_228:
[----:B-----5:R-:W-:Y:S01]  /*5a40*/  FMUL R2, R22, R155 ;  /* 0x0000009b16027220 */ /* 0x020fe20000400000 */
[----:B------:R-:W-:Y:S01]  /*5a50*/  ISETP.GT.AND P0, PT, R3, 0x8, P0 ;  /* 0x000000080300780c */ /* 0x000fe20000704270 */
[----:B------:R-:W-:Y:S02]  /*5a60*/  BSSY B1, `(.L_x_230) ;  /* 0x0000005000017945 */ /* 0x000fe40003800000 */
[----:B------:R-:W-:-:S05]  /*5a70*/  FFMA R121, R121, R154, R2 ;  /* 0x0000009a79797223 */ /* 0x000fca0000000002 */
[----:B------:R0:W-:Y:S05]  /*5a80*/  @P2 STG.E desc[UR36][R4.64+0x304], R121 ;  /* 0x0003047904002986 */ /* 0x0001ea000c101924 */
[----:B------:R-:W-:Y:S05]  /*5a90*/  @!P0 BRA `(.L_x_231) ;  /* 0x0000000000048947 */ /* 0x000fea0003800000 */
[----:B------:R0:W5:Y:S02]  /*5aa0*/  LDG.E.LTC128B R22, desc[UR36][R8.64+0x300] ;  /* 0x0003002408167981 */ /* 0x000164000c1e1920 */
.L_x_231:
[----:B------:R-:W-:Y:S05]  /*5ab0*/  BSYNC B1 ;  /* 0x0000000000017941 */ /* 0x000fea0003800000 */
.L_x_230:
        /* <DEDUP_REMOVED lines=8> */
.L_x_233:
[----:B------:R-:W-:Y:S05]  /*5b40*/  BSYNC B1 ;  /* 0x0000000000017941 */ /* 0x000fea0003800000 */
.L_x_232:
        /* <DEDUP_REMOVED lines=8> */
.L_x_235:
[----:B------:R-:W-:Y:S05]  /*5bd0*/  BSYNC B1 ;  /* 0x0000000000017941 */ /* 0x000fea0003800000 */
.L_x_234:
[----:B-1---5:R-:W-:Y:S01]  /*5be0*/  FMUL R13, R22, R155 ;  /* 0x0000009b160d7220 */ /* 0x022fe20000400000 */
[----:B------:R-:W-:Y:S01]  /*5bf0*/  ISETP.GT.AND P1, PT, R3, RZ, P0 ;  /* 0x000000ff0300720c */ /* 0x000fe20000724270 */
[----:B------:R-:W-:Y:S02]  /*5c00*/  BSSY B1, `(.L_x_236) ;  /* 0x0000005000017945 */ /* 0x000fe40003800000 */
[----:B------:R-:W-:-:S05]  /*5c10*/  FFMA R13, R124, R154, R13 ;  /* 0x0000009a7c0d7223 */ /* 0x000fca000000000d */
[----:B------:R1:W-:Y:S05]  /*5c20*/  @P3 STG.E desc[UR36][R4.64+0x320], R13 ;  /* 0x0003200d04003986 */ /* 0x0003ea000c101924 */
[----:B------:R-:W-:Y:S05]  /*5c30*/  @!P1 BRA `(.L_x_237) ;  /* 0x0000000000049947 */ /* 0x000fea0003800000 */
[----:B------:R0:W5:Y:S02]  /*5c40*/  LDG.E.LTC128B R22, desc[UR36][R6.64+0x324] ;  /* 0x0003242406167981 */ /* 0x000164000c1e1920 */
.L_x_237:
[----:B------:R-:W-:Y:S05]  /*5c50*/  BSYNC B1 ;  /* 0x0000000000017941 */ /* 0x000fea0003800000 */
.L_x_236:
[----:B-----5:R-:W-:Y:S01]  /*5c60*/  FMUL R2, R22, R155 ;  /* 0x0000009b16027220 */ /* 0x020fe20000400000 */
[----:B------:R-:W-:Y:S01]  /*5c70*/  ISETP.GT.AND P2, PT, R3, 0x8, P2 ;  /* 0x000000080300780c */ /* 0x000fe20001744270 */
[----:B------:R-:W-:Y:S02]  /*5c80*/  BSSY B1, `(.L_x_238) ;  /* 0x0000005000017945 */ /* 0x000fe40003800000 */
[----:B------:R-:W-:-:S05]  /*5c90*/  FFMA R125, R125, R154, R2 ;  /* 0x0000009a7d7d7223 */ /* 0x000fca0000000002 */
[----:B------:R0:W-:Y:S05]  /*5ca0*/  @P1 STG.E desc[UR36][R4.64+0x324], R125 ;  /* 0x0003247d04001986 */ /* 0x0001ea000c101924 */
[----:B------:R-:W-:Y:S05]  /*5cb0*/  @!P2 BRA `(.L_x_239) ;  /* 0x000000000004a947 */ /* 0x000fea0003800000 */
[----:B------:R0:W5:Y:S02]  /*5cc0*/  LDG.E.LTC128B R22, desc[UR36][R8.64+0x320] ;  /* 0x0003202408167981 */ /* 0x000164000c1e1920 */
.L_x_239:
[----:B------:R-:W-:Y:S05]  /*5cd0*/  BSYNC B1 ;  /* 0x0000000000017941 */ /* 0x000fea0003800000 */
.L_x_238:
        /* <DEDUP_REMOVED lines=8> */
.L_x_241:
[----:B------:R-:W-:Y:S05]  /*5d60*/  BSYNC B1 ;  /* 0x0000000000017941 */ /* 0x000fea0003800000 */
.L_x_240:
        /* <DEDUP_REMOVED lines=8> */
.L_x_243:
[----:B------:R-:W-:Y:S05]  /*5df0*/  BSYNC B1 ;  /* 0x0000000000017941 */ /* 0x000fea0003800000 */
.L_x_242:
[----:B-1---5:R-:W-:Y:S01]  /*5e00*/  FMUL R13, R22, R155 ;  /* 0x0000009b160d7220 */ /* 0x022fe20000400000 */
[----:B------:R-:W-:Y:S01]  /*5e10*/  ISETP.GT.AND P0, PT, R3, RZ, P2 ;  /* 0x000000ff0300720c */ /* 0x000fe20001704270 */
[----:B------:R-:W-:Y:S02]  /*5e20*/  BSSY B1, `(.L_x_244) ;  /* 0x0000005000017945 */ /* 0x000fe40003800000 */
[----:B------:R-:W-:-:S05]  /*5e30*/  FFMA R13, R128, R154, R13 ;  /* 0x0000009a800d7223 */ /* 0x000fca000000000d */
[----:B------:R1:W-:Y:S05]  /*5e40*/  @P3 STG.E desc[UR36][R4.64+0x340], R13 ;  /* 0x0003400d04003986 */ /* 0x0003ea000c101924 */
[----:B------:R-:W-:Y:S05]  /*5e50*/  @!P0 BRA `(.L_x_245) ;  /* 0x0000000000048947 */ /* 0x000fea0003800000 */
[----:B------:R0:W5:Y:S02]  /*5e60*/  LDG.E.LTC128B R22, desc[UR36][R6.64+0x344] ;  /* 0x0003442406167981 */ /* 0x000164000c1e1920 */
.L_x_245:
[----:B------:R-:W-:Y:S05]  /*5e70*/  BSYNC B1 ;  /* 0x0000000000017941 */ /* 0x000fea0003800000 */
.L_x_244:
[----:B-----5:R-:W-:Y:S01]  /*5e80*/  FMUL R2, R22, R155 ;  /* 0x0000009b16027220 */ /* 0x020fe20000400000 */
[----:B------:R-:W-:Y:S01]  /*5e90*/  ISETP.GT.AND P1, PT, R3, 0x8, P1 ;  /* 0x000000080300780c */ /* 0x000fe20000f24270 */
[----:B------:R-:W-:Y:S02]  /*5ea0*/  BSSY B1, `(.L_x_246) ;  /* 0x0000005000017945 */ /* 0x000fe40003800000 */
[----:B------:R-:W-:-:S05]  /*5eb0*/  FFMA R129, R129, R154, R2 ;  /* 0x0000009a81817223 */ /* 0x000fca0000000002 */
[----:B------:R0:W-:Y:S05]  /*5ec0*/  @P0 STG.E desc[UR36][R4.64+0x344], R129 ;  /* 0x0003448104000986 */ /* 0x0001ea000c101924 */
[----:B------:R-:W-:Y:S05]  /*5ed0*/  @!P1 BRA `(.L_x_247) ;  /* 0x0000000000049947 */ /* 0x000fea0003800000 */
[----:B------:R0:W5:Y:S02]  /*5ee0*/  LDG.E.LTC128B R22, desc[UR36][R8.64+0x340] ;  /* 0x0003402408167981 */ /* 0x000164000c1e1920 */
.L_x_247:
[----:B------:R-:W-:Y:S05]  /*5ef0*/  BSYNC B1 ;  /* 0x0000000000017941 */ /* 0x000fea0003800000 */
.L_x_246:
        /* <DEDUP_REMOVED lines=8> */
.L_x_249:
[----:B------:R-:W-:Y:S05]  /*5f80*/  BSYNC B1 ;  /* 0x0000000000017941 */ /* 0x000fea0003800000 */
.L_x_248:
        /* <DEDUP_REMOVED lines=8> */
.L_x_251:
[----:B------:R-:W-:Y:S05]  /*6010*/  BSYNC B1 ;  /* 0x0000000000017941 */ /* 0x000fea0003800000 */
.L_x_250:
[----:B-1---5:R-:W-:Y:S01]  /*6020*/  FMUL R13, R22, R155 ;  /* 0x0000009b160d7220 */ /* 0x022fe20000400000 */
[----:B------:R-:W-:Y:S01]  /*6030*/  ISETP.GT.AND P2, PT, R3, RZ, P1 ;  /* 0x000000ff0300720c */ /* 0x000fe20000f44270 */
[----:B------:R-:W-:Y:S02]  /*6040*/  BSSY B1, `(.L_x_252) ;  /* 0x0000005000017945 */ /* 0x000fe40003800000 */
[----:B------:R-:W-:-:S05]  /*6050*/  FFMA R13, R132, R154, R13 ;  /* 0x0000009a840d7223 */ /* 0x000fca000000000d */
[----:B------:R1:W-:Y:S05]  /*6060*/  @P3 STG.E desc[UR36][R4.64+0x360], R13 ;  /* 0x0003600d04003986 */ /* 0x0003ea000c101924 */
[----:B------:R-:W-:Y:S05]  /*6070*/  @!P2 BRA `(.L_x_253) ;  /* 0x000000000004a947 */ /* 0x000fea0003800000 */
[----:B------:R0:W5:Y:S02]  /*6080*/  LDG.E.LTC128B R22, desc[UR36][R6.64+0x364] ;  /* 0x0003642406167981 */ /* 0x000164000c1e1920 */
.L_x_253:
[----:B------:R-:W-:Y:S05]  /*6090*/  BSYNC B1 ;  /* 0x0000000000017941 */ /* 0x000fea0003800000 */
.L_x_252:
[----:B-----5:R-:W-:Y:S01]  /*60a0*/  FMUL R2, R22, R155 ;  /* 0x0000009b16027220 */ /* 0x020fe20000400000 */
[----:B------:R-:W-:Y:S01]  /*60b0*/  ISETP.GT.AND P0, PT, R3, 0x8, P0 ;  /* 0x000000080300780c */ /* 0x000fe20000704270 */
[----:B------:R-:W-:Y:S02]  /*60c0*/  BSSY B1, `(.L_x_254) ;  /* 0x0000005000017945 */ /* 0x000fe40003800000 */
[----:B------:R-:W-:-:S05]  /*60d0*/  FFMA R133, R133, R154, R2 ;  /* 0x0000009a85857223 */ /* 0x000fca0000000002 */
[----:B------:R0:W-:Y:S05]  /*60e0*/  @P2 STG.E desc[UR36][R4.64+0x364], R133 ;  /* 0x0003648504002986 */ /* 0x0001ea000c101924 */
[----:B------:R-:W-:Y:S05]  /*60f0*/  @!P0 BRA `(.L_x_255) ;  /* 0x0000000000048947 */ /* 0x000fea0003800000 */
[----:B------:R0:W5:Y:S02]  /*6100*/  LDG.E.LTC128B R22, desc[UR36][R8.64+0x360] ;  /* 0x0003602408167981 */ /* 0x000164000c1e1920 */
.L_x_255:
[----:B------:R-:W-:Y:S05]  /*6110*/  BSYNC B1 ;  /* 0x0000000000017941 */ /* 0x000fea0003800000 */
.L_x_254:
        /* <DEDUP_REMOVED lines=8> */
.L_x_257:
[----:B------:R-:W-:Y:S05]  /*61a0*/  BSYNC B1 ;  /* 0x0000000000017941 */ /* 0x000fea0003800000 */
.L_x_256:
        /* <DEDUP_REMOVED lines=8> */
.L_x_259:
[----:B------:R-:W-:Y:S05]  /*6230*/  BSYNC B1 ;  /* 0x0000000000017941 */ /* 0x000fea0003800000 */
.L_x_258:
[----:B-1---5:R-:W-:Y:S01]  /*6240*/  FMUL R13, R22, R155 ;  /* 0x0000009b160d7220 */ /* 0x022fe20000400000 */
[----:B------:R-:W-:Y:S01]  /*6250*/  ISETP.GT.AND P1, PT, R3, RZ, P0 ;  /* 0x000000ff0300720c */ /* 0x000fe20000724270 */
[----:B------:R-:W-:Y:S02]  /*6260*/  BSSY B1, `(.L_x_260) ;  /* 0x0000005000017945 */ /* 0x000fe40003800000 */
[----:B------:R-:W-:-:S05]  /*6270*/  FFMA R13, R136, R154, R13 ;  /* 0x0000009a880d7223 */ /* 0x000fca000000000d */
[----:B------:R1:W-:Y:S05]  /*6280*/  @P3 STG.E desc[UR36][R4.64+0x380], R13 ;  /* 0x0003800d04003986 */ /* 0x0003ea000c101924 */
[----:B------:R-:W-:Y:S05]  /*6290*/  @!P1 BRA `(.L_x_261) ;  /* 0x0000000000049947 */ /* 0x000fea0003800000 */
[----:B------:R0:W5:Y:S02]  /*62a0*/  LDG.E.LTC128B R22, desc[UR36][R6.64+0x384] ;  /* 0x0003842406167981 */ /* 0x000164000c1e1920 */
.L_x_261:
[----:B------:R-:W-:Y:S05]  /*62b0*/  BSYNC B1 ;  /* 0x0000000000017941 */ /* 0x000fea0003800000 */
.L_x_260:
[----:B-----5:R-:W-:Y:S01]  /*62c0*/  FMUL R2, R22, R155 ;  /* 0x0000009b16027220 */ /* 0x020fe20000400000 */
[----:B------:R-:W-:Y:S01]  /*62d0*/  ISETP.GT.AND P2, PT, R3, 0x8, P2 ;  /* 0x000000080300780c */ /* 0x000fe20001744270 */
[----:B------:R-:W-:Y:S02]  /*62e0*/  BSSY B1, `(.L_x_262) ;  /* 0x0000005000017945 */ /* 0x000fe40003800000 */
[----:B------:R-:W-:-:S05]  /*62f0*/  FFMA R137, R137, R154, R2 ;  /* 0x0000009a89897223 */ /* 0x000fca0000000002 */
[----:B------:R0:W-:Y:S05]  /*6300*/  @P1 STG.E desc[UR36][R4.64+0x384], R137 ;  /* 0x0003848904001986 */ /* 0x0001ea000c101924 */
[----:B------:R-:W-:Y:S05]  /*6310*/  @!P2 BRA `(.L_x_263) ;  /* 0x000000000004a947 */ /* 0x000fea0003800000 */
[----:B------:R0:W5:Y:S02]  /*6320*/  LDG.E.LTC128B R22, desc[UR36][R8.64+0x380] ;  /* 0x0003802408167981 */ /* 0x000164000c1e1920 */
.L_x_263:
[----:B------:R-:W-:Y:S05]  /*6330*/  BSYNC B1 ;  /* 0x0000000000017941 */ /* 0x000fea0003800000 */
.L_x_262:
        /* <DEDUP_REMOVED lines=8> */
.L_x_265:
[----:B------:R-:W-:Y:S05]  /*63c0*/  BSYNC B1 ;  /* 0x0000000000017941 */ /* 0x000fea0003800000 */
.L_x_264:
        /* <DEDUP_REMOVED lines=8> */
.L_x_267:
[----:B------:R-:W-:Y:S05]  /*6450*/  BSYNC B1 ;  /* 0x0000000000017941 */ /* 0x000fea0003800000 */
.L_x_266:
[----:B-1---5:R-:W-:Y:S01]  /*6460*/  FMUL R13, R22, R155 ;  /* 0x0000009b160d7220 */ /* 0x022fe20000400000 */
[----:B------:R-:W-:Y:S01]  /*6470*/  ISETP.GT.AND P0, PT, R3, RZ, P2 ;  /* 0x000000ff0300720c */ /* 0x000fe20001704270 */
[----:B------:R-:W-:Y:S02]  /*6480*/  BSSY B1, `(.L_x_268) ;  /* 0x0000005000017945 */ /* 0x000fe40003800000 */
[----:B------:R-:W-:-:S05]  /*6490*/  FFMA R13, R140, R154, R13 ;  /* 0x0000009a8c0d7223 */ /* 0x000fca000000000d */
[----:B------:R1:W-:Y:S05]  /*64a0*/  @P3 STG.E desc[UR36][R4.64+0x3a0], R13 ;  /* 0x0003a00d04003986 */ /* 0x0003ea000c101924 */
[----:B------:R-:W-:Y:S05]  /*64b0*/  @!P0 BRA `(.L_x_269) ;  /* 0x0000000000048947 */ /* 0x000fea0003800000 */
[----:B------:R0:W5:Y:S02]  /*64c0*/  LDG.E.LTC128B R22, desc[UR36][R6.64+0x3a4] ;  /* 0x0003a42406167981 */ /* 0x000164000c1e1920 */
.L_x_269:
[----:B------:R-:W-:Y:S05]  /*64d0*/  BSYNC B1 ;  /* 0x0000000000017941 */ /* 0x000fea0003800000 */
.L_x_268:
[----:B-----5:R-:W-:Y:S01]  /*64e0*/  FMUL R2, R22, R155 ;  /* 0x0000009b16027220 */ /* 0x020fe20000400000 */
[----:B------:R-:W-:Y:S01]  /*64f0*/  ISETP.GT.AND P1, PT, R3, 0x8, P1 ;  /* 0x000000080300780c */ /* 0x000fe20000f24270 */
[----:B------:R-:W-:Y:S02]  /*6500*/  BSSY B1, `(.L_x_270) ;  /* 0x0000005000017945 */ /* 0x000fe40003800000 */
[----:B------:R-:W-:-:S05]  /*6510*/  FFMA R141, R141, R154, R2 ;  /* 0x0000009a8d8d7223 */ /* 0x000fca0000000002 */
[----:B------:R0:W-:Y:S05]  /*6520*/  @P0 STG.E desc[UR36][R4.64+0x3a4], R141 ;  /* 0x0003a48d04000986 */ /* 0x0001ea000c101924 */
[----:B------:R-:W-:Y:S05]  /*6530*/  @!P1 BRA `(.L_x_271) ;  /* 0x0000000000049947 */ /* 0x000fea0003800000 */
[----:B------:R0:W5:Y:S02]  /*6540*/  LDG.E.LTC128B R22, desc[UR36][R8.64+0x3a0] ;  /* 0x0003a02408167981 */ /* 0x000164000c1e1920 */
.L_x_271:
[----:B------:R-:W-:Y:S05]  /*6550*/  BSYNC B1 ;  /* 0x0000000000017941 */ /* 0x000fea0003800000 */
.L_x_270:
        /* <DEDUP_REMOVED lines=8> */
.L_x_273:
[----:B------:R-:W-:Y:S05]  /*65e0*/  BSYNC B1 ;  /* 0x0000000000017941 */ /* 0x000fea0003800000 */
.L_x_272:
        /* <DEDUP_REMOVED lines=8> */
.L_x_275:
[----:B------:R-:W-:Y:S05]  /*6670*/  BSYNC B1 ;  /* 0x0000000000017941 */ /* 0x000fea0003800000 */
.L_x_274:
[----:B-1---5:R-:W-:Y:S01]  /*6680*/  FMUL R13, R22, R155 ;  /* 0x0000009b160d7220 */ /* 0x022fe20000400000 */
[----:B------:R-:W-:Y:S01]  /*6690*/  ISETP.GT.AND P2, PT, R3, RZ, P1 ;  /* 0x000000ff0300720c */ /* 0x000fe20000f44270 */
[----:B------:R-:W-:Y:S02]  /*66a0*/  BSSY B1, `(.L_x_276) ;  /* 0x0000005000017945 */ /* 0x000fe40003800000 */
[----:B------:R-:W-:-:S05]  /*66b0*/  FFMA R13, R144, R154, R13 ;  /* 0x0000009a900d7223 */ /* 0x000fca000000000d */
[----:B------:R1:W-:Y:S05]  /*66c0*/  @P3 STG.E desc[UR36][R4.64+0x3c0], R13 ;  /* 0x0003c00d04003986 */ /* 0x0003ea000c101924 */
[----:B------:R-:W-:Y:S05]  /*66d0*/  @!P2 BRA `(.L_x_277) ;  /* 0x000000000004a947 */ /* 0x000fea0003800000 */
[----:B------:R0:W5:Y:S02]  /*66e0*/  LDG.E.LTC128B R22, desc[UR36][R6.64+0x3c4] ;  /* 0x0003c42406167981 */ /* 0x000164000c1e1920 */
.L_x_277:
[----:B------:R-:W-:Y:S05]  /*66f0*/  BSYNC B1 ;  /* 0x0000000000017941 */ /* 0x000fea0003800000 */
.L_x_276:
[----:B-----5:R-:W-:Y:S01]  /*6700*/  FMUL R2, R22, R155 ;  /* 0x0000009b16027220 */ /* 0x020fe20000400000 */
[----:B------:R-:W-:Y:S01]  /*6710*/  ISETP.GT.AND P0, PT, R3, 0x8, P0 ;  /* 0x000000080300780c */ /* 0x000fe20000704270 */
[----:B------:R-:W-:Y:S02]  /*6720*/  BSSY B1, `(.L_x_278) ;  /* 0x0000005000017945 */ /* 0x000fe40003800000 */
[----:B------:R-:W-:-:S05]  /*6730*/  FFMA R145, R145, R154, R2 ;  /* 0x0000009a91917223 */ /* 0x000fca0000000002 */
[----:B------:R0:W-:Y:S05]  /*6740*/  @P2 STG.E desc[UR36][R4.64+0x3c4], R145 ;  /* 0x0003c49104002986 */ /* 0x0001ea000c101924 */
[----:B------:R-:W-:Y:S05]  /*6750*/  @!P0 BRA `(.L_x_279) ;  /* 0x0000000000048947 */ /* 0x000fea0003800000 */
[----:B------:R0:W5:Y:S02]  /*6760*/  LDG.E.LTC128B R22, desc[UR36][R8.64+0x3c0] ;  /* 0x0003c02408167981 */ /* 0x000164000c1e1920 */
.L_x_279:
[----:B------:R-:W-:Y:S05]  /*6770*/  BSYNC B1 ;  /* 0x0000000000017941 */ /* 0x000fea0003800000 */
.L_x_278:
        /* <DEDUP_REMOVED lines=8> */
.L_x_281:
[----:B------:R-:W-:Y:S05]  /*6800*/  BSYNC B1 ;  /* 0x0000000000017941 */ /* 0x000fea0003800000 */
.L_x_280:
        /* <DEDUP_REMOVED lines=8> */
.L_x_283:
[----:B------:R-:W-:Y:S05]  /*6890*/  BSYNC B1 ;  /* 0x0000000000017941 */ /* 0x000fea0003800000 */
.L_x_282:
[----:B-1---5:R-:W-:Y:S01]  /*68a0*/  FMUL R13, R22, R155 ;  /* 0x0000009b160d7220 */ /* 0x022fe20000400000 */
[----:B------:R-:W-:Y:S01]  /*68b0*/  ISETP.GT.AND P1, PT, R3, RZ, P0 ;  /* 0x000000ff0300720c */ /* 0x000fe20000724270 */
[----:B------:R-:W-:Y:S02]  /*68c0*/  BSSY B1, `(.L_x_284) ;  /* 0x0000005000017945 */ /* 0x000fe40003800000 */
[----:B------:R-:W-:-:S05]  /*68d0*/  FFMA R13, R148, R154, R13 ;  /* 0x0000009a940d7223 */ /* 0x000fca000000000d */
[----:B------:R1:W-:Y:S05]  /*68e0*/  @P3 STG.E desc[UR36][R4.64+0x3e0], R13 ;  /* 0x0003e00d04003986 */ /* 0x0003ea000c101924 */
[----:B------:R-:W-:Y:S05]  /*68f0*/  @!P1 BRA `(.L_x_285) ;  /* 0x0000000000049947 */ /* 0x000fea0003800000 */
[----:B------:R0:W5:Y:S02]  /*6900*/  LDG.E.LTC128B R22, desc[UR36][R6.64+0x3e4] ;  /* 0x0003e42406167981 */ /* 0x000164000c1e1920 */
.L_x_285:
[----:B------:R-:W-:Y:S05]  /*6910*/  BSYNC B1 ;  /* 0x0000000000017941 */ /* 0x000fea0003800000 */
.L_x_284:
[----:B-----5:R-:W-:Y:S01]  /*6920*/  FMUL R0, R22, R155 ;  /* 0x0000009b16007220 */ /* 0x020fe20000400000 */
[----:B------:R-:W-:Y:S01]  /*6930*/  ISETP.GT.AND P2, PT, R3, 0x8, P2 ;  /* 0x000000080300780c */ /* 0x000fe20001744270 */
[----:B------:R-:W-:Y:S02]  /*6940*/  BSSY B1, `(.L_x_286) ;  /* 0x0000005000017945 */ /* 0x000fe40003800000 */
[----:B------:R-:W-:-:S05]  /*6950*/  FFMA R149, R149, R154, R0 ;  /* 0x0000009a95957223 */ /* 0x000fca0000000000 */
[----:B------:R0:W-:Y:S05]  /*6960*/  @P1 STG.E desc[UR36][R4.64+0x3e4], R149 ;  /* 0x0003e49504001986 */ /* 0x0001ea000c101924 */
[----:B------:R-:W-:Y:S05]  /*6970*/  @!P2 BRA `(.L_x_287) ;  /* 0x000000000004a947 */ /* 0x000fea0003800000 */
[----:B------:R0:W5:Y:S02]  /*6980*/  LDG.E.LTC128B R22, desc[UR36][R8.64+0x3e0] ;  /* 0x0003e02408167981 */ /* 0x000164000c1e1920 */
.L_x_287:
[----:B------:R-:W-:Y:S05]  /*6990*/  BSYNC B1 ;  /* 0x0000000000017941 */ /* 0x000fea0003800000 */
.L_x_286:
[----:B01---5:R-:W-:Y:S01]  /*69a0*/  FMUL R5, R22, R155 ;  /* 0x0000009b16057220 */ /* 0x023fe20000400000 */
[----:B------:R-:W-:Y:S01]  /*69b0*/  ISETP.GT.AND P0, PT, R3, 0x8, P0 ;  /* 0x000000080300780c */ /* 0x000fe20000704270 */
[----:B------:R-:W-:Y:S01]  /*69c0*/  @P2 IMAD.MOV.U32 R2, RZ, RZ, R10 ;  /* 0x000000ffff022224 */ /* 0x000fe200078e000a */
[----:B------:R-:W-:Y:S01]  /*69d0*/  BSSY B1, `(.L_x_288) ;  /* 0x0000006000017945 */ /* 0x000fe20003800000 */
[----:B------:R-:W-:Y:S01]  /*69e0*/  FFMA R5, R150, R154, R5 ;  /* 0x0000009a96057223 */ /* 0x000fe20000000005 */
[----:B------:R-:W-:-:S05]  /*69f0*/  @P2 IMAD.MOV.U32 R3, RZ, RZ, R11 ;  /* 0x000000ffff032224 */ /* 0x000fca00078e000b */
[----:B------:R0:W-:Y:S04]  /*6a00*/  @P2 STG.E desc[UR36][R2.64+0x3e0], R5 ;  /* 0x0003e00502002986 */ /* 0x0001e8000c101924 */
[----:B------:R-:W-:Y:S05]  /*6a10*/  @!P0 BRA `(.L_x_289) ;  /* 0x0000000000048947 */ /* 0x000fea0003800000 */
[----:B------:R1:W5:Y:S02]  /*6a20*/  LDG.E.LTC128B R22, desc[UR36][R8.64+0x3e4] ;  /* 0x0003e42408167981 */ /* 0x000364000c1e1920 */
.L_x_289:
[----:B------:R-:W-:Y:S05]  /*6a30*/  BSYNC B1 ;  /* 0x0000000000017941 */ /* 0x000fea0003800000 */
.L_x_288:
[----:B-----5:R-:W-:-:S04]  /*6a40*/  FMUL R22, R22, R155 ;  /* 0x0000009b16167220 */ /* 0x020fc80000400000 */
[----:B------:R-:W-:Y:S01]  /*6a50*/  FFMA R151, R151, R154, R22 ;  /* 0x0000009a97977223 */ /* 0x000fe20000000016 */
[----:B------:R-:W-:Y:S06]  /*6a60*/  @!P0 BRA `(.L_x_290) ;  /* 0x0000001c00388947 */ /* 0x000fec0003800000 */
[----:B------:R0:W-:Y:S01]  /*6a70*/  STG.E desc[UR36][R10.64+0x3e4], R151 ;  /* 0x0003e4970a007986 */ /* 0x0001e2000c101924 */
[----:B------:R-:W-:Y:S05]  /*6a80*/  BRA `(.L_x_290) ;  /* 0x0000001c00307947 */ /* 0x000fea0003800000 */
.L_x_37:
[----:B------:R-:W-:Y:S01]  /*6a90*/  ISETP.GT.AND P3, PT, R0, 0x1, PT ;  /* 0x000000010000780c */ /* 0x000fe20003f64270 */
[----:B------:R-:W-:Y:S01]  /*6aa0*/  ULDC.64 UR4, c[0x0][0x5c0] ;  /* 0x0001700000047ab9 */ /* 0x000fe20000000a00 */
[-C--:B------:R-:W-:Y:S01]  /*6ab0*/  FMUL R9, R24, R154.reuse ;  /* 0x0000009a18097220 */ /* 0x080fe20000400000 */
[C---:B------:R-:W-:Y:S01]  /*6ac0*/  LEA R4, P1, R174.reuse, UR4, 0x2 ;  /* 0x00000004ae047c11 */ /* 0x040fe2000f8210ff */
[-C--:B------:R-:W-:Y:S01]  /*6ad0*/  FMUL R25, R25, R154.reuse ;  /* 0x0000009a19197220 */ /* 0x080fe20000400000 */
[----:B------:R-:W-:Y:S01]  /*6ae0*/  ISETP.GT.AND P2, PT, R3, RZ, P3 ;  /* 0x000000ff0300720c */ /* 0x000fe20001f44270 */
[-C--:B------:R-:W-:Y:S01]  /*6af0*/  FMUL R27, R27, R154.reuse ;  /* 0x0000009a1b1b7220 */ /* 0x080fe20000400000 */
[----:B------:R-:W-:Y:S01]  /*6b00*/  LEA.HI.X R5, R174, UR5, R19, 0x2, P1 ;  /* 0x00000005ae057c11 */ /* 0x000fe200088f1413 */
[-C--:B------:R-:W-:Y:S01]  /*6b10*/  FMUL R29, R29, R154.reuse ;  /* 0x0000009a1d1d7220 */ /* 0x080fe20000400000 */
[----:B------:R-:W-:Y:S01]  /*6b20*/  ISETP.GT.AND P0, PT, R3, 0x8, P0 ;  /* 0x000000080300780c */ /* 0x000fe20000704270 */
[-C--:B------:R-:W-:Y:S01]  /*6b30*/  FMUL R31, R31, R154.reuse ;  /* 0x0000009a1f1f7220 */ /* 0x080fe20000400000 */
[----:B------:R-:W-:Y:S01]  /*6b40*/  ISETP.GT.AND P5, PT, R0, 0x8, PT ;  /* 0x000000080000780c */ /* 0x000fe20003fa4270 */
[----:B------:R0:W-:Y:S01]  /*6b50*/  @P4 STG.E desc[UR36][R4.64], R9 ;  /* 0x0000000904004986 */ /* 0x0001e2000c101924 */
[C---:B------:R-:W-:Y:S01]  /*6b60*/  SHF.L.U64.HI R11, R10.reuse, 0x5, R11 ;  /* 0x000000050a0b7819 */ /* 0x040fe2000001020b */
[----:B------:R-:W-:Y:S01]  /*6b70*/  FMUL R33, R33, R154 ;  /* 0x0000009a21217220 */ /* 0x000fe20000400000 */
[----:B------:R-:W-:Y:S01]  /*6b80*/  LEA R6, P1, R10, R4, 0x5 ;  /* 0x000000040a067211 */ /* 0x000fe200078228ff */
[-C--:B------:R-:W-:Y:S01]  /*6b90*/  FMUL R35, R35, R154.reuse ;  /* 0x0000009a23237220 */ /* 0x080fe20000400000 */
[----:B------:R-:W-:Y:S01]  /*6ba0*/  ISETP.GT.AND P3, PT, R3, 0x8, P3 ;  /* 0x000000080300780c */ /* 0x000fe20001f64270 */
[----:B------:R-:W-:Y:S01]  /*6bb0*/  @P2 STG.E desc[UR36][R4.64+0x4], R25 ;  /* 0x0000041904002986 */ /* 0x000fe2000c101924 */
[----:B------:R-:W-:Y:S01]  /*6bc0*/  ISETP.GT.AND P4, PT, R0, 0x9, PT ;  /* 0x000000090000780c */ /* 0x000fe20003f84270 */
[----:B------:R-:W-:Y:S01]  /*6bd0*/  IMAD.X R7, R11, 0x1, R5, P1 ;  /* 0x000000010b077824 */ /* 0x000fe200008e0605 */
[C---:B------:R-:W-:Y:S01]  /*6be0*/  ISETP.GT.AND P2, PT, R3.reuse, RZ, P5 ;  /* 0x000000ff0300720c */ /* 0x040fe20002f44270 */
[-C--:B------:R-:W-:Y:S01]  /*6bf0*/  FMUL R11, R28, R154.reuse ;  /* 0x0000009a1c0b7220 */ /* 0x080fe20000400000 */
[C---:B------:R-:W-:Y:S01]  /*6c00*/  ISETP.GT.AND P1, PT, R3.reuse, RZ, P4 ;  /* 0x000000ff0300720c */ /* 0x040fe20002724270 */
[-C--:B0-----:R-:W-:Y:S01]  /*6c10*/  FMUL R9, R26, R154.reuse ;  /* 0x0000009a1a097220 */ /* 0x081fe20000400000 */
[----:B------:R-:W-:Y:S01]  /*6c20*/  ISETP.GT.AND P4, PT, R3, 0x8, P4 ;  /* 0x000000080300780c */ /* 0x000fe20002784270 */
[-C--:B------:R-:W-:Y:S01]  /*6c30*/  FMUL R37, R37, R154.reuse ;  /* 0x0000009a25257220 */ /* 0x080fe20000400000 */
[-C--:B------:R-:W-:Y:S01]  /*6c40*/  FMUL R39, R39, R154.reuse ;  /* 0x0000009a27277220 */ /* 0x080fe20000400000 */
[-C--:B------:R-:W-:Y:S01]  /*6c50*/  FMUL R41, R41, R154.reuse ;  /* 0x0000009a29297220 */ /* 0x080fe20000400000 */
[----:B------:R0:W-:Y:S01]  /*6c60*/  @P0 STG.E desc[UR36][R6.64], R9 ;  /* 0x0000000906000986 */ /* 0x0001e2000c101924 */
[----:B------:R-:W-:Y:S01]  /*6c70*/  ISETP.GT.AND P0, PT, R3, 0x8, P5 ;  /* 0x000000080300780c */ /* 0x000fe20002f04270 */
[-C--:B------:R-:W-:Y:S01]  /*6c80*/  FMUL R43, R43, R154.reuse ;  /* 0x0000009a2b2b7220 */ /* 0x080fe20000400000 */
[C---:B------:R-:W-:Y:S01]  /*6c90*/  ISETP.GT.AND P5, PT, R0.reuse, 0x10, PT ;  /* 0x000000100000780c */ /* 0x040fe20003fa4270 */
[----:B------:R-:W-:Y:S01]  /*6ca0*/  @P3 STG.E desc[UR36][R6.64+0x4], R27 ;  /* 0x0000041b06003986 */ /* 0x000fe2000c101924 */
[----:B------:R-:W-:Y:S01]  /*6cb0*/  ISETP.GT.AND P3, PT, R0, 0x11, PT ;  /* 0x000000110000780c */ /* 0x000fe20003f64270 */
[-C--:B------:R-:W-:Y:S01]  /*6cc0*/  FMUL R45, R45, R154.reuse ;  /* 0x0000009a2d2d7220 */ /* 0x080fe20000400000 */
[-C--:B------:R-:W-:Y:S01]  /*6cd0*/  FMUL R47, R47, R154.reuse ;  /* 0x0000009a2f2f7220 */ /* 0x080fe20000400000 */
[----:B------:R1:W-:Y:S01]  /*6ce0*/  @P2 STG.E desc[UR36][R4.64+0x20], R11 ;  /* 0x0000200b04002986 */ /* 0x0003e2000c101924 */
[----:B------:R-:W-:Y:S01]  /*6cf0*/  ISETP.GT.AND P2, PT, R3, RZ, P5 ;  /* 0x000000ff0300720c */ /* 0x000fe20002f44270 */
[-C--:B------:R-:W-:Y:S01]  /*6d00*/  FMUL R49, R49, R154.reuse ;  /* 0x0000009a31317220 */ /* 0x080fe20000400000 */
[-C--:B------:R-:W-:Y:S01]  /*6d10*/  FMUL R51, R51, R154.reuse ;  /* 0x0000009a33337220 */ /* 0x080fe20000400000 */
[----:B------:R-:W-:Y:S01]  /*6d20*/  @P1 STG.E desc[UR36][R4.64+0x24], R29 ;  /* 0x0000241d04001986 */ /* 0x000fe2000c101924 */
[-C--:B0-----:R-:W-:Y:S01]  /*6d30*/  FMUL R9, R30, R154.reuse ;  /* 0x0000009a1e097220 */ /* 0x081fe20000400000 */
[----:B------:R-:W-:Y:S01]  /*6d40*/  ISETP.GT.AND P1, PT, R3, RZ, P3 ;  /* 0x000000ff0300720c */ /* 0x000fe20001f24270 */
[-C--:B------:R-:W-:Y:S01]  /*6d50*/  FMUL R53, R53, R154.reuse ;  /* 0x0000009a35357220 */ /* 0x080fe20000400000 */
[----:B------:R-:W-:Y:S01]  /*6d60*/  ISETP.GT.AND P3, PT, R3, 0x8, P3 ;  /* 0x000000080300780c */ /* 0x000fe20001f64270 */
[-C--:B------:R-:W-:Y:S01]  /*6d70*/  FMUL R55, R55, R154.reuse ;  /* 0x0000009a37377220 */ /* 0x080fe20000400000 */
[----:B------:R0:W-:Y:S01]  /*6d80*/  @P0 STG.E desc[UR36][R6.64+0x20], R9 ;  /* 0x0000200906000986 */ /* 0x0001e2000c101924 */
[----:B------:R-:W-:Y:S01]  /*6d90*/  ISETP.GT.AND P0, PT, R3, 0x8, P5 ;  /* 0x000000080300780c */ /* 0x000fe20002f04270 */
[-C--:B-1----:R-:W-:Y:S01]  /*6da0*/  FMUL R11, R32, R154.reuse ;  /* 0x0000009a200b7220 */ /* 0x082fe20000400000 */
        /* <DEDUP_REMOVED lines=139> */
[C---:B------:R-:W-:Y:S01]  /*7660*/  ISETP.GT.AND P3, PT, R3.reuse, 0x8, P3 ;  /* 0x000000080300780c */ /* 0x040fe20001f64270 */
[-C--:B------:R-:W-:Y:S01]  /*7670*/  FMUL R13, R150, R154.reuse ;  /* 0x0000009a960d7220 */ /* 0x080fe20000400000 */
[----:B------:R0:W-:Y:S01]  /*7680*/  @P0 STG.E desc[UR36][R6.64+0x120], R9 ;  /* 0x0001200906000986 */ /* 0x0001e2000c101924 */
[----:B------:R-:W-:Y:S01]  /*7690*/  ISETP.GT.AND P0, PT, R3, 0x8, P5 ;  /* 0x000000080300780c */ /* 0x000fe20002f04270 */
[-C--:B-1----:R-:W-:Y:S01]  /*76a0*/  FMUL R11, R64, R154.reuse ;  /* 0x0000009a400b7220 */ /* 0x082fe20000400000 */
[C---:B------:R-:W-:Y:S01]  /*76b0*/  ISETP.GT.AND P5, PT, R0.reuse, 0x58, PT ;  /* 0x000000580000780c */ /* 0x040fe20003fa4270 */
[----:B------:R-:W-:Y:S01]  /*76c0*/  @P4 STG.E desc[UR36][R6.64+0x124], R63 ;  /* 0x0001243f06004986 */ /* 0x000fe2000c101924 */
[----:B------:R-:W-:Y:S01]  /*76d0*/  ISETP.GT.AND P4, PT, R0, 0x59, PT ;  /* 0x000000590000780c */ /* 0x000fe20003f84270 */
[----:B------:R-:W-:-:S02]  /*76e0*/  FMUL R151, R151, R154 ;  /* 0x0000009a97977220 */ /* 0x000fc40000400000 */
[----:B------:R1:W-:Y:S01]  /*76f0*/  @P2 STG.E desc[UR36][R4.64+0x140], R11 ;  /* 0x0001400b04002986 */ /* 0x0003e2000c101924 */
[----:B------:R-:W-:-:S03]  /*7700*/  ISETP.GT.AND P2, PT, R3, RZ, P5 ;  /* 0x000000ff0300720c */ /* 0x000fc60002f44270 */
[----:B------:R-:W-:Y:S01]  /*7710*/  @P1 STG.E desc[UR36][R4.64+0x144], R65 ;  /* 0x0001444104001986 */ /* 0x000fe2000c101924 */
[-C--:B0-----:R-:W-:Y:S01]  /*7720*/  FMUL R9, R66, R154.reuse ;  /* 0x0000009a42097220 */ /* 0x081fe20000400000 */
[C---:B------:R-:W-:Y:S02]  /*7730*/  ISETP.GT.AND P1, PT, R3.reuse, RZ, P4 ;  /* 0x000000ff0300720c */ /* 0x040fe40002724270 */
[C---:B------:R-:W-:Y:S02]  /*7740*/  ISETP.GT.AND P4, PT, R3.reuse, 0x8, P4 ;  /* 0x000000080300780c */ /* 0x040fe40002784270 */
[----:B------:R0:W-:Y:S01]  /*7750*/  @P0 STG.E desc[UR36][R6.64+0x140], R9 ;  /* 0x0001400906000986 */ /* 0x0001e2000c101924 */
[----:B------:R-:W-:Y:S01]  /*7760*/  ISETP.GT.AND P0, PT, R3, 0x8, P5 ;  /* 0x000000080300780c */ /* 0x000fe20002f04270 */
[----:B-1----:R-:W-:Y:S01]  /*7770*/  FMUL R11, R68, R154 ;  /* 0x0000009a440b7220 */ /* 0x002fe20000400000 */
[C---:B------:R-:W-:Y:S01]  /*7780*/  ISETP.GT.AND P5, PT, R0.reuse, 0x60, PT ;  /* 0x000000600000780c */ /* 0x040fe20003fa4270 */
[----:B------:R-:W-:Y:S01]  /*7790*/  @P3 STG.E desc[UR36][R6.64+0x144], R67 ;  /* 0x0001444306003986 */ /* 0x000fe2000c101924 */
[----:B------:R-:W-:-:S03]  /*77a0*/  ISETP.GT.AND P3, PT, R0, 0x61, PT ;  /* 0x000000610000780c */ /* 0x000fc60003f64270 */
        /* <DEDUP_REMOVED lines=87> */
[C---:B------:R-:W-:Y:S01]  /*7d20*/  ISETP.GT.AND P1, PT, R3.reuse, RZ, P4 ;  /* 0x000000ff0300720c */ /* 0x040fe20002724270 */
[----:B0-----:R-:W-:Y:S01]  /*7d30*/  FMUL R9, R98, R154 ;  /* 0x0000009a62097220 */ /* 0x001fe20000400000 */
[----:B------:R-:W-:-:S04]  /*7d40*/  ISETP.GT.AND P4, PT, R3, 0x8, P4 ;  /* 0x000000080300780c */ /* 0x000fc80002784270 */
[----:B------:R0:W-:Y:S01]  /*7d50*/  @P0 STG.E desc[UR36][R6.64+0x240], R9 ;  /* 0x0002400906000986 */ /* 0x0001e2000c101924 */
[----:B-1----:R-:W-:Y:S01]  /*7d60*/  FMUL R11, R100, R154 ;  /* 0x0000009a640b7220 */ /* 0x002fe20000400000 */
[----:B------:R-:W-:Y:S02]  /*7d70*/  ISETP.GT.AND P0, PT, R3, 0x8, P5 ;  /* 0x000000080300780c */ /* 0x000fe40002f04270 */
[----:B------:R-:W-:Y:S01]  /*7d80*/  @P3 STG.E desc[UR36][R6.64+0x244], R99 ;  /* 0x0002446306003986 */ /* 0x000fe2000c101924 */
[----:B------:R-:W-:-:S03]  /*7d90*/  ISETP.GT.AND P5, PT, R0, 0xa0, PT ;  /* 0x000000a00000780c */ /* 0x000fc60003fa4270 */
[----:B------:R1:W-:Y:S01]  /*7da0*/  @P2 STG.E desc[UR36][R4.64+0x260], R11 ;  /* 0x0002600b04002986 */ /* 0x0003e2000c101924 */
[----:B------:R-:W-:Y:S02]  /*7db0*/  ISETP.GT.AND P2, PT, R0, 0xa1, PT ;  /* 0x000000a10000780c */ /* 0x000fe40003f44270 */
[C---:B------:R-:W-:Y:S01]  /*7dc0*/  ISETP.GT.AND P3, PT, R3.reuse, RZ, P5 ;  /* 0x000000ff0300720c */ /* 0x040fe20002f64270 */
[----:B------:R-:W-:Y:S01]  /*7dd0*/  @P1 STG.E desc[UR36][R4.64+0x264], R101 ;  /* 0x0002646504001986 */ /* 0x000fe2000c101924 */
[C---:B------:R-:W-:Y:S01]  /*7de0*/  ISETP.GT.AND P1, PT, R3.reuse, RZ, P2 ;  /* 0x000000ff0300720c */ /* 0x040fe20001724270 */
[----:B0-----:R-:W-:Y:S01]  /*7df0*/  FMUL R9, R102, R154 ;  /* 0x0000009a66097220 */ /* 0x001fe20000400000 */
[----:B------:R-:W-:-:S04]  /*7e00*/  ISETP.GT.AND P2, PT, R3, 0x8, P2 ;  /* 0x000000080300780c */ /* 0x000fc80001744270 */
[----:B------:R0:W-:Y:S01]  /*7e10*/  @P0 STG.E desc[UR36][R6.64+0x260], R9 ;  /* 0x0002600906000986 */ /* 0x0001e2000c101924 */
[----:B-1----:R-:W-:Y:S01]  /*7e20*/  FMUL R11, R104, R154 ;  /* 0x0000009a680b7220 */ /* 0x002fe20000400000 */
[----:B------:R-:W-:Y:S02]  /*7e30*/  ISETP.GT.AND P0, PT, R3, 0x8, P5 ;  /* 0x000000080300780c */ /* 0x000fe40002f04270 */
[----:B------:R-:W-:Y:S04]  /*7e40*/  @P4 STG.E desc[UR36][R6.64+0x264], R103 ;  /* 0x0002646706004986 */ /* 0x000fe8000c101924 */
[----:B------:R1:W-:Y:S01]  /*7e50*/  @P3 STG.E desc[UR36][R4.64+0x280], R11 ;  /* 0x0002800b04003986 */ /* 0x0003e2000c101924 */
[----:B------:R-:W-:-:S03]  /*7e60*/  ISETP.GT.AND P3, PT, R0, 0xa8, PT ;  /* 0x000000a80000780c */ /* 0x000fc60003f64270 */
[----:B------:R-:W-:Y:S01]  /*7e70*/  @P1 STG.E desc[UR36][R4.64+0x284], R105 ;  /* 0x0002846904001986 */ /* 0x000fe2000c101924 */
[----:B------:R-:W-:Y:S01]  /*7e80*/  ISETP.GT.AND P1, PT, R0, 0xa9, PT ;  /* 0x000000a90000780c */ /* 0x000fe20003f24270 */
[-C--:B0-----:R-:W-:Y:S01]  /*7e90*/  FMUL R9, R106, R154.reuse ;  /* 0x0000009a6a097220 */ /* 0x081fe20000400000 */
[C---:B------:R-:W-:Y:S02]  /*7ea0*/  ISETP.GT.AND P5, PT, R3.reuse, RZ, P3 ;  /* 0x000000ff0300720c */ /* 0x040fe40001fa4270 */
[C---:B------:R-:W-:Y:S02]  /*7eb0*/  ISETP.GT.AND P4, PT, R3.reuse, RZ, P1 ;  /* 0x000000ff0300720c */ /* 0x040fe40000f84270 */
[----:B------:R0:W-:Y:S01]  /*7ec0*/  @P0 STG.E desc[UR36][R6.64+0x280], R9 ;  /* 0x0002800906000986 */ /* 0x0001e2000c101924 */
[----:B-1----:R-:W-:Y:S01]  /*7ed0*/  FMUL R11, R108, R154 ;  /* 0x0000009a6c0b7220 */ /* 0x002fe20000400000 */
[C---:B------:R-:W-:Y:S02]  /*7ee0*/  ISETP.GT.AND P3, PT, R3.reuse, 0x8, P3 ;  /* 0x000000080300780c */ /* 0x040fe40001f64270 */
[----:B------:R-:W-:Y:S01]  /*7ef0*/  @P2 STG.E desc[UR36][R6.64+0x284], R107 ;  /* 0x0002846b06002986 */ /* 0x000fe2000c101924 */
[----:B------:R-:W-:-:S02]  /*7f00*/  ISETP.GT.AND P1, PT, R3, 0x8, P1 ;  /* 0x000000080300780c */ /* 0x000fc40000f24270 */
[C---:B------:R-:W-:Y:S02]  /*7f10*/  ISETP.GT.AND P0, PT, R0.reuse, 0xb0, PT ;  /* 0x000000b00000780c */ /* 0x040fe40003f04270 */
[----:B------:R-:W-:Y:S01]  /*7f20*/  ISETP.GT.AND P2, PT, R0, 0xb1, PT ;  /* 0x000000b10000780c */ /* 0x000fe20003f44270 */
[----:B------:R1:W-:Y:S01]  /*7f30*/  @P5 STG.E desc[UR36][R4.64+0x2a0], R11 ;  /* 0x0002a00b04005986 */ /* 0x0003e2000c101924 */
[C---:B------:R-:W-:Y:S01]  /*7f40*/  ISETP.GT.AND P5, PT, R3.reuse, RZ, P0 ;  /* 0x000000ff0300720c */ /* 0x040fe200007a4270 */
[-C--:B0-----:R-:W-:Y:S01]  /*7f50*/  FMUL R9, R110, R154.reuse ;  /* 0x0000009a6e097220 */ /* 0x081fe20000400000 */
[C---:B------:R-:W-:Y:S01]  /*7f60*/  ISETP.GT.AND P0, PT, R3.reuse, 0x8, P0 ;  /* 0x000000080300780c */ /* 0x040fe20000704270 */
[----:B------:R-:W-:Y:S01]  /*7f70*/  @P4 STG.E desc[UR36][R4.64+0x2a4], R109 ;  /* 0x0002a46d04004986 */ /* 0x000fe2000c101924 */
[C---:B------:R-:W-:Y:S02]  /*7f80*/  ISETP.GT.AND P4, PT, R3.reuse, RZ, P2 ;  /* 0x000000ff0300720c */ /* 0x040fe40001784270 */
[----:B------:R-:W-:Y:S01]  /*7f90*/  ISETP.GT.AND P2, PT, R3, 0x8, P2 ;  /* 0x000000080300780c */ /* 0x000fe20001744270 */
[----:B------:R0:W-:Y:S01]  /*7fa0*/  @P3 STG.E desc[UR36][R6.64+0x2a0], R9 ;  /* 0x0002a00906003986 */ /* 0x0001e2000c101924 */
[----:B------:R-:W-:Y:S01]  /*7fb0*/  ISETP.GT.AND P3, PT, R0, 0xb9, PT ;  /* 0x000000b90000780c */ /* 0x000fe20003f64270 */
[----:B-1----:R-:W-:-:S02]  /*7fc0*/  FMUL R11, R112, R154 ;  /* 0x0000009a700b7220 */ /* 0x002fc40000400000 */
[----:B------:R-:W-:Y:S01]  /*7fd0*/  @P1 STG.E desc[UR36][R6.64+0x2a4], R111 ;  /* 0x0002a46f06001986 */ /* 0x000fe2000c101924 */
[----:B------:R-:W-:-:S03]  /*7fe0*/  ISETP.GT.AND P1, PT, R0, 0xb8, PT ;  /* 0x000000b80000780c */ /* 0x000fc60003f24270 */
[----:B------:R1:W-:Y:S01]  /*7ff0*/  @P5 STG.E desc[UR36][R4.64+0x2c0], R11 ;  /* 0x0002c00b04005986 */ /* 0x0003e2000c101924 */
[C---:B------:R-:W-:Y:S01]  /*8000*/  ISETP.GT.AND P5, PT, R3.reuse, RZ, P1 ;  /* 0x000000ff0300720c */ /* 0x040fe20000fa4270 */
[-C--:B0-----:R-:W-:Y:S02]  /*8010*/  FMUL R9, R114, R154.reuse ;  /* 0x0000009a72097220 */ /* 0x081fe40000400000 */
[----:B------:R-:W-:Y:S01]  /*8020*/  @P4 STG.E desc[UR36][R4.64+0x2c4], R113 ;  /* 0x0002c47104004986 */ /* 0x000fe2000c101924 */
[C---:B------:R-:W-:Y:S02]  /*8030*/  ISETP.GT.AND P4, PT, R3.reuse, RZ, P3 ;  /* 0x000000ff0300720c */ /* 0x040fe40001f84270 */
[C---:B------:R-:W-:Y:S01]  /*8040*/  ISETP.GT.AND P1, PT, R3.reuse, 0x8, P1 ;  /* 0x000000080300780c */ /* 0x040fe20000f24270 */
[----:B------:R0:W-:Y:S01]  /*8050*/  @P0 STG.E desc[UR36][R6.64+0x2c0], R9 ;  /* 0x0002c00906000986 */ /* 0x0001e2000c101924 */
[----:B------:R-:W-:Y:S02]  /*8060*/  ISETP.GT.AND P0, PT, R0, 0xc0, PT ;  /* 0x000000c00000780c */ /* 0x000fe40003f04270 */
[----:B------:R-:W-:Y:S01]  /*8070*/  ISETP.GT.AND P3, PT, R3, 0x8, P3 ;  /* 0x000000080300780c */ /* 0x000fe20001f64270 */
[----:B-1----:R-:W-:Y:S01]  /*8080*/  FMUL R11, R116, R154 ;  /* 0x0000009a740b7220 */ /* 0x002fe20000400000 */
        /* <DEDUP_REMOVED lines=81> */
[----:B------:R-:W-:Y:S02]  /*85a0*/  ISETP.GT.AND P2, PT, R3, 0x8, P2 ;  /* 0x000000080300780c */ /* 0x000fe40001744270 */
[----:B------:R-:W-:Y:S01]  /*85b0*/  ISETP.GT.AND P1, PT, R0, 0xf9, PT ;  /* 0x000000f90000780c */ /* 0x000fe20003f24270 */
[----:B-1----:R-:W-:Y:S01]  /*85c0*/  FMUL R11, R144, R154 ;  /* 0x0000009a900b7220 */ /* 0x002fe20000400000 */
[----:B------:R-:W-:Y:S01]  /*85d0*/  @P3 STG.E desc[UR36][R6.64+0x3a4], R143 ;  /* 0x0003a48f06003986 */ /* 0x000fe2000c101924 */
[----:B------:R-:W-:-:S03]  /*85e0*/  ISETP.GT.AND P3, PT, R0, 0xf8, PT ;  /* 0x000000f80000780c */ /* 0x000fc60003f64270 */
[----:B------:R1:W-:Y:S01]  /*85f0*/  @P5 STG.E desc[UR36][R4.64+0x3c0], R11 ;  /* 0x0003c00b04005986 */ /* 0x0003e2000c101924 */
[C---:B------:R-:W-:Y:S02]  /*8600*/  ISETP.GT.AND P5, PT, R3.reuse, RZ, P3 ;  /* 0x000000ff0300720c */ /* 0x040fe40001fa4270 */
[C---:B------:R-:W-:Y:S01]  /*8610*/  ISETP.GT.AND P3, PT, R3.reuse, 0x8, P3 ;  /* 0x000000080300780c */ /* 0x040fe20001f64270 */
[----:B------:R-:W-:Y:S01]  /*8620*/  @P4 STG.E desc[UR36][R4.64+0x3c4], R145 ;  /* 0x0003c49104004986 */ /* 0x000fe2000c101924 */
[C---:B------:R-:W-:Y:S01]  /*8630*/  ISETP.GT.AND P4, PT, R3.reuse, RZ, P1 ;  /* 0x000000ff0300720c */ /* 0x040fe20000f84270 */
[----:B0-----:R-:W-:Y:S01]  /*8640*/  FMUL R9, R146, R154 ;  /* 0x0000009a92097220 */ /* 0x001fe20000400000 */
[----:B------:R-:W-:Y:S01]  /*8650*/  ISETP.GT.AND P1, PT, R3, 0x8, P1 ;  /* 0x000000080300780c */ /* 0x000fe20000f24270 */
[----:B------:R-:W-:Y:S02]  /*8660*/  @P0 IMAD.MOV.U32 R2, RZ, RZ, R6 ;  /* 0x000000ffff020224 */ /* 0x000fe400078e0006 */
[----:B------:R-:W-:-:S02]  /*8670*/  @P0 IMAD.MOV.U32 R3, RZ, RZ, R7 ;  /* 0x000000ffff030224 */ /* 0x000fc400078e0007 */
[----:B-1----:R-:W-:-:S03]  /*8680*/  FMUL R11, R148, R154 ;  /* 0x0000009a940b7220 */ /* 0x002fc60000400000 */
[----:B------:R0:W-:Y:S02]  /*8690*/  @P0 STG.E desc[UR36][R2.64+0x3c0], R9 ;  /* 0x0003c00902000986 */ /* 0x0001e4000c101924 */
[----:B0-----:R-:W-:Y:S02]  /*86a0*/  @P2 IMAD.MOV.U32 R2, RZ, RZ, R6 ;  /* 0x000000ffff022224 */ /* 0x001fe400078e0006 */
[----:B------:R-:W-:-:S05]  /*86b0*/  @P2 IMAD.MOV.U32 R3, RZ, RZ, R7 ;  /* 0x000000ffff032224 */ /* 0x000fca00078e0007 */
[----:B------:R0:W-:Y:S02]  /*86c0*/  @P2 STG.E desc[UR36][R2.64+0x3c4], R147 ;  /* 0x0003c49302002986 */ /* 0x0001e4000c101924 */
[----:B0-----:R-:W-:Y:S02]  /*86d0*/  @P5 IMAD.MOV.U32 R2, RZ, RZ, R4 ;  /* 0x000000ffff025224 */ /* 0x001fe400078e0004 */
[----:B------:R-:W-:-:S05]  /*86e0*/  @P5 IMAD.MOV.U32 R3, RZ, RZ, R5 ;  /* 0x000000ffff035224 */ /* 0x000fca00078e0005 */
[----:B------:R0:W-:Y:S04]  /*86f0*/  @P5 STG.E desc[UR36][R2.64+0x3e0], R11 ;  /* 0x0003e00b02005986 */ /* 0x0001e8000c101924 */
[----:B------:R1:W-:Y:S01]  /*8700*/  @P4 STG.E desc[UR36][R4.64+0x3e4], R149 ;  /* 0x0003e49504004986 */ /* 0x0003e2000c101924 */
[----:B0-----:R-:W-:Y:S02]  /*8710*/  @P3 IMAD.MOV.U32 R2, RZ, RZ, R6 ;  /* 0x000000ffff023224 */ /* 0x001fe400078e0006 */
[----:B------:R-:W-:-:S05]  /*8720*/  @P3 IMAD.MOV.U32 R3, RZ, RZ, R7 ;  /* 0x000000ffff033224 */ /* 0x000fca00078e0007 */
[----:B------:R1:W-:Y:S04]  /*8730*/  @P3 STG.E desc[UR36][R2.64+0x3e0], R13 ;  /* 0x0003e00d02003986 */ /* 0x0003e8000c101924 */
[----:B------:R1:W-:Y:S02]  /*8740*/  @P1 STG.E desc[UR36][R6.64+0x3e4], R151 ;  /* 0x0003e49706001986 */ /* 0x0003e4000c101924 */
.L_x_290:
[----:B------:R-:W-:Y:S05]  /*8750*/  BSYNC B0 ;  /* 0x0000000000007941 */ /* 0x000fea0003800000 */
.L_x_36:
[----:B01----:R-:W2:Y:S01]  /*8760*/  LDL.64 R2, [R1] ;  /* 0x0000000001027983 */ /* 0x003ea20000100a00 */
[----:B------:R-:W-:Y:S01]  /*8770*/  ULDC.64 UR4, c[0x0][0x650] ;  /* 0x0001940000047ab9 */ /* 0x000fe20000000a00 */
[----:B------:R0:W-:Y:S01]  /*8780*/  SYNCS.ARRIVE.TRANS64.A1T0 RZ, [R162+UR45], RZ ;  /* 0x000000ffa2ff79a7 */ /* 0x0001e2000810002d */
[----:B------:R-:W-:Y:S01]  /*8790*/  PRMT R0, RZ, 0x7610, R0 ;  /* 0x00007610ff007816 */ /* 0x000fe20000000000 */
[----:B------:R-:W-:Y:S02]  /*87a0*/  IMAD.MOV.U32 R19, RZ, RZ, -0x1 ;  /* 0xffffffffff137424 */ /* 0x000fe400078e00ff */
[----:B------:R-:W-:Y:S01]  /*87b0*/  IMAD.MOV.U32 R22, RZ, RZ, -0x1 ;  /* 0xffffffffff167424 */ /* 0x000fe200078e00ff */
[----:B--2---:R-:W-:-:S04]  /*87c0*/  LEA R18, P0, R2, R18, 0x1 ;  /* 0x0000001202127211 */ /* 0x004fc800078008ff */
[----:B------:R-:W-:Y:S01]  /*87d0*/  LEA.HI.X R17, R2, R17, R23, 0x1, P0 ;  /* 0x0000001102117211 */ /* 0x000fe200000f0c17 */
[----:B------:R-:W-:Y:S01]  /*87e0*/  IMAD.MOV.U32 R2, RZ, RZ, -0x1 ;  /* 0xffffffffff027424 */ /* 0x000fe200078e00ff */
[----:B------:R-:W-:-:S04]  /*87f0*/  ISETP.GE.U32.AND P0, PT, R18, UR4, PT ;  /* 0x0000000412007c0c */ /* 0x000fc8000bf06070 */
[----:B------:R-:W-:-:S13]  /*8800*/  ISETP.GE.U32.AND.EX P0, PT, R17, UR5, PT, P0 ;  /* 0x0000000511007c0c */ /* 0x000fda000bf06100 */
[----:B0-----:R-:W-:Y:S05]  /*8810*/  @P0 BRA `(.L_x_291) ;  /* 0x0000000400700947 */ /* 0x001fea0003800000 */
[----:B---3--:R-:W0:Y:S01]  /*8820*/  S2R R10, SR_CTAID.X ;  /* 0x00000000000a7919 */ /* 0x008e220000002500 */
[----:B------:R-:W1:Y:S01]  /*8830*/  LDC.64 R8, c[0x0][0x628] ;  /* 0x00018a00ff087b82 */ /* 0x000e620000000a00 */
[----:B------:R-:W-:Y:S01]  /*8840*/  ULDC UR4, c[0x0][0x150] ;  /* 0x0000540000047ab9 */ /* 0x000fe20000000800 */
[----:B----4-:R-:W-:Y:S01]  /*8850*/  IMAD.MOV.U32 R6, RZ, RZ, R18 ;  /* 0x000000ffff067224 */ /* 0x010fe200078e0012 */
[----:B------:R-:W2:Y:S01]  /*8860*/  S2R R20, SR_CTAID.Y ;  /* 0x0000000000147919 */ /* 0x000ea20000002600 */
[----:B------:R-:W-:-:S04]  /*8870*/  IMAD.MOV.U32 R7, RZ, RZ, R17 ;  /* 0x000000ffff077224 */ /* 0x000fc800078e0011 */
[----:B------:R-:W3:Y:S08]  /*8880*/  LDC R15, c[0x0][0x144] ;  /* 0x00005100ff0f7b82 */ /* 0x000ef00000000800 */
[----:B------:R-:W4:Y:S08]  /*8890*/  LDC R0, c[0x0][0x630] ;  /* 0x00018c00ff007b82 */ /* 0x000f300000000800 */
[----:B------:R-:W2:Y:S01]  /*88a0*/  LDC.64 R12, c[0x0][0x620] ;  /* 0x00018800ff0c7b82 */ /* 0x000ea20000000a00 */
[----:B-1----:R-:W-:-:S04]  /*88b0*/  ISETP.NE.U32.AND P0, PT, R8, RZ, PT ;  /* 0x000000ff0800720c */ /* 0x002fc80003f05070 */
[----:B------:R-:W-:Y:S02]  /*88c0*/  ISETP.NE.AND.EX P0, PT, R9, RZ, PT, P0 ;  /* 0x000000ff0900720c */ /* 0x000fe40003f05300 */
[----:B0-----:R-:W-:-:S05]  /*88d0*/  I2FP.F32.U32 R2, R10 ;  /* 0x0000000a00027245 */ /* 0x001fca0000201000 */
[----:B------:R-:W-:-:S04]  /*88e0*/  FMUL R2, R2, UR4 ;  /* 0x0000000402027c20 */ /* 0x000fc80008400000 */
[----:B------:R0:W1:Y:S02]  /*88f0*/  F2I.U32.TRUNC.NTZ R14, R2 ;  /* 0x00000002000e7305 */ /* 0x000064000020f000 */
[----:B---34-:R-:W-:Y:S05]  /*8900*/  @!P0 BRA `(.L_x_292) ;  /* 0x0000000000288947 */ /* 0x018fea0003800000 */
[----:B------:R-:W3:Y:S02]  /*8910*/  LDC R3, c[0x0][0x634] ;  /* 0x00018d00ff037b82 */ /* 0x000ee40000000800 */
[----:B---3--:R-:W-:-:S05]  /*8920*/  IADD3 R7, P0, R18, R3, RZ ;  /* 0x0000000312077210 */ /* 0x008fca0007f1e0ff */
[----:B------:R-:W-:-:S04]  /*8930*/  IMAD.X R11, RZ, RZ, R17, P0 ;  /* 0x000000ffff0b7224 */ /* 0x000fc800000e0611 */
[----:B0-----:R-:W-:-:S04]  /*8940*/  IMAD.WIDE.U32 R2, R11, R8, RZ ;  /* 0x000000080b027225 */ /* 0x001fc800078e00ff */
[----:B------:R-:W-:-:S04]  /*8950*/  IMAD.WIDE.U32 R4, P0, R7, R9, R2 ;  /* 0x0000000907047225 */ /* 0x000fc80007800002 */
[----:B------:R-:W-:-:S04]  /*8960*/  IMAD.WIDE.U32 R2, R7, R8, RZ ;  /* 0x0000000807027225 */ /* 0x000fc800078e00ff */
[----:B------:R-:W-:Y:S01]  /*8970*/  IMAD.X R7, RZ, RZ, RZ, P0 ;  /* 0x000000ffff077224 */ /* 0x000fe200000e06ff */
[----:B------:R-:W-:Y:S01]  /*8980*/  IADD3 RZ, P0, R3, R4, RZ ;  /* 0x0000000403ff7210 */ /* 0x000fe20007f1e0ff */
[----:B------:R-:W-:-:S04]  /*8990*/  IMAD.MOV.U32 R6, RZ, RZ, R5 ;  /* 0x000000ffff067224 */ /* 0x000fc800078e0005 */
[----:B------:R-:W-:-:S08]  /*89a0*/  IMAD.WIDE.U32.X R6, R11, R9, R6, P0 ;  /* 0x000000090b067225 */ /* 0x000fd000000e0406 */
.L_x_292:
[----:B------:R-:W3:Y:S01]  /*89b0*/  LDC.64 R26, c[0x0][0x640] ;  /* 0x00019000ff1a7b82 */ /* 0x000ee20000000a00 */
[-C--:B------:R-:W-:Y:S01]  /*89c0*/  SHF.R.U64 R11, R6, R0.reuse, R7 ;  /* 0x00000000060b7219 */ /* 0x080fe20000001207 */
[----:B------:R-:W-:Y:S01]  /*89d0*/  IMAD.MOV.U32 R19, RZ, RZ, R17 ;  /* 0x000000ffff137224 */ /* 0x000fe200078e0011 */
[----:B------:R-:W-:Y:S01]  /*89e0*/  SHF.R.U32.HI R0, RZ, R0, R7 ;  /* 0x00000000ff007219 */ /* 0x000fe20000011607 */
[----:B-1----:R-:W-:Y:S01]  /*89f0*/  IMAD.MOV R14, RZ, RZ, -R14 ;  /* 0x000000ffff0e7224 */ /* 0x002fe200078e0a0e */
[----:B------:R-:W-:Y:S01]  /*8a00*/  IADD3 R5, P0, RZ, -R11, RZ ;  /* 0x8000000bff057210 */ /* 0x000fe20007f1e0ff */
[----:B------:R-:W-:Y:S01]  /*8a10*/  ULDC UR4, c[0x0][0x154] ;  /* 0x0000550000047ab9 */ /* 0x000fe20000000800 */
[----:B------:R-:W-:Y:S01]  /*8a20*/  IMAD.MOV.U32 R7, RZ, RZ, 0x1 ;  /* 0x00000001ff077424 */ /* 0x000fe200078e00ff */
[----:B------:R-:W1:Y:S01]  /*8a30*/  LDC R4, c[0x0][0x618] ;  /* 0x00018600ff047b82 */ /* 0x000e620000000800 */
[----:B------:R-:W-:Y:S02]  /*8a40*/  IMAD R22, R15, R14, R10 ;  /* 0x0000000e0f167224 */ /* 0x000fe400078e020a */
[----:B------:R-:W-:-:S04]  /*8a50*/  IMAD.X R3, RZ, RZ, ~R0, P0 ;  /* 0x000000ffff037224 */ /* 0x000fc800000e0e00 */
[-C--:B--2---:R-:W-:Y:S01]  /*8a60*/  IMAD R0, R3, R12.reuse, RZ ;  /* 0x0000000c03007224 */ /* 0x084fe200078e02ff */
[----:B------:R-:W2:Y:S01]  /*8a70*/  LDC R6, c[0x0][0x608] ;  /* 0x00018200ff067b82 */ /* 0x000ea20000000800 */
[----:B0-----:R-:W-:-:S04]  /*8a80*/  IMAD.WIDE.U32 R2, R5, R12, R18 ;  /* 0x0000000c05027225 */ /* 0x001fc800078e0012 */
[----:B------:R-:W-:Y:S01]  /*8a90*/  IMAD R5, R5, R13, R0 ;  /* 0x0000000d05057224 */ /* 0x000fe200078e0200 */
[----:B------:R-:W-:Y:S02]  /*8aa0*/  I2FP.F32.U32 R0, R20 ;  /* 0x0000001400007245 */ /* 0x000fe40000201000 */
[----:B------:R-:W0:Y:S01]  /*8ab0*/  LDC R24, c[0x0][0x658] ;  /* 0x00019600ff187b82 */ /* 0x000e220000000800 */
[----:B------:R-:W-:Y:S01]  /*8ac0*/  IMAD.IADD R3, R3, 0x1, R5 ;  /* 0x0000000103037824 */ /* 0x000fe200078e0205 */
[----:B---3--:R-:W-:Y:S01]  /*8ad0*/  ISETP.NE.U32.AND P0, PT, R26, RZ, PT ;  /* 0x000000ff1a00720c */ /* 0x008fe20003f05070 */
[----:B------:R-:W-:Y:S01]  /*8ae0*/  FMUL R0, R0, UR4 ;  /* 0x0000000400007c20 */ /* 0x000fe20008400000 */
[----:B------:R-:W-:Y:S02]  /*8af0*/  IMAD.MOV.U32 R5, RZ, RZ, -0x1 ;  /* 0xffffffffff057424 */ /* 0x000fe400078e00ff */
[----:B------:R-:W-:Y:S01]  /*8b00*/  ISETP.NE.AND.EX P0, PT, R27, RZ, PT, P0 ;  /* 0x000000ff1b00720c */ /* 0x000fe20003f05300 */
[----:B------:R3:W4:Y:S01]  /*8b10*/  F2I.U32.TRUNC.NTZ R12, R0 ;  /* 0x00000000000c7305 */ /* 0x000722000020f000 */
[----:B------:R-:W3:Y:S01]  /*8b20*/  LDC R15, c[0x0][0x148] ;  /* 0x00005200ff0f7b82 */ /* 0x000ee20000000800 */
[----:B-1----:R-:W-:-:S02]  /*8b30*/  SHF.R.U64 R10, R2, R4, R3 ;  /* 0x00000004020a7219 */ /* 0x002fc40000001203 */
[----:B------:R-:W-:-:S05]  /*8b40*/  SHF.R.U32.HI R3, RZ, R4, R3 ;  /* 0x00000004ff037219 */ /* 0x000fca0000011603 */
[----:B------:R-:W1:Y:S01]  /*8b50*/  LDC R14, c[0x0][0x600] ;  /* 0x00018000ff0e7b82 */ /* 0x000e620000000800 */
[-CC-:B--2---:R-:W-:Y:S02]  /*8b60*/  SHF.R.U64 R8, R10, R6.reuse, R3.reuse ;  /* 0x000000060a087219 */ /* 0x184fe40000001203 */
[----:B------:R-:W-:-:S05]  /*8b70*/  SHF.R.U32.HI R3, RZ, R6, R3 ;  /* 0x00000006ff037219 */ /* 0x000fca0000011603 */
[----:B------:R-:W2:Y:S01]  /*8b80*/  LDC R21, c[0x0][0x648] ;  /* 0x00019200ff157b82 */ /* 0x000ea20000000800 */
[-CC-:B0-----:R-:W-:Y:S02]  /*8b90*/  SHF.R.U64 R13, R8, R24.reuse, R3.reuse ;  /* 0x00000018080d7219 */ /* 0x181fe40000001203 */
[-C--:B------:R-:W-:Y:S02]  /*8ba0*/  SHF.L.U32 R5, R5, R24.reuse, RZ ;  /* 0x0000001805057219 */ /* 0x080fe400000006ff */
[-C--:B------:R-:W-:Y:S01]  /*8bb0*/  SHF.R.U32.HI R3, RZ, R24.reuse, R3 ;  /* 0x00000018ff037219 */ /* 0x080fe20000011603 */
[----:B------:R-:W-:Y:S01]  /*8bc0*/  IMAD.MOV.U32 R2, RZ, RZ, R13 ;  /* 0x000000ffff027224 */ /* 0x000fe200078e000d */
[----:B------:R-:W-:Y:S01]  /*8bd0*/  SHF.L.U32 R24, R7, R24, RZ ;  /* 0x0000001807187219 */ /* 0x000fe200000006ff */
[----:B------:R-:W0:Y:S01]  /*8be0*/  LDC R25, c[0x0][0x638] ;  /* 0x00018e00ff197b82 */ /* 0x000e220000000800 */
[----:B------:R-:W-:-:S07]  /*8bf0*/  LOP3.LUT R19, RZ, R5, RZ, 0x33, !PT ;  /* 0x00000005ff137212 */ /* 0x000fce00078e33ff */
[----:B------:R-:W0:Y:S01]  /*8c00*/  LDC R28, c[0x0][0x610] ;  /* 0x00018400ff1c7b82 */ /* 0x000e220000000800 */
[----:B----4-:R-:W-:Y:S05]  /*8c10*/  @!P0 BRA `(.L_x_293) ;  /* 0x0000000000288947 */ /* 0x010fea0003800000 */
[----:B---3--:R-:W3:Y:S02]  /*8c20*/  LDC R0, c[0x0][0x64c] ;  /* 0x00019300ff007b82 */ /* 0x008ee40000000800 */
[----:B---3--:R-:W-:-:S05]  /*8c30*/  IADD3 R7, P0, R13, R0, RZ ;  /* 0x000000000d077210 */ /* 0x008fca0007f1e0ff */
        /* <DEDUP_REMOVED lines=8> */
.L_x_293:
[----:B------:R-:W4:Y:S01]  /*8cc0*/  LDC R4, c[0x0][0x65c] ;  /* 0x00019700ff047b82 */ /* 0x000f220000000800 */
[----:B--23--:R-:W-:Y:S01]  /*8cd0*/  SHF.R.U64 R0, R2, R21, R3 ;  /* 0x0000001502007219 */ /* 0x00cfe20000001203 */
[----:B-1----:R-:W-:Y:S01]  /*8ce0*/  VIADD R3, R14, 0xffffffff ;  /* 0xffffffff0e037836 */ /* 0x002fe20000000000 */
[----:B------:R-:W-:Y:S01]  /*8cf0*/  LOP3.LUT R19, R8, R19, RZ, 0xc0, !PT ;  /* 0x0000001308137212 */ /* 0x000fe200078ec0ff */
[----:B------:R-:W-:Y:S02]  /*8d00*/  IMAD.MOV R12, RZ, RZ, -R12 ;  /* 0x000000ffff0c7224 */ /* 0x000fe400078e0a0c */
[----:B------:R-:W-:Y:S01]  /*8d10*/  IMAD.MOV R2, RZ, RZ, -R0 ;  /* 0x000000ffff027224 */ /* 0x000fe200078e0a00 */
[----:B------:R-:W-:Y:S01]  /*8d20*/  LOP3.LUT R3, R10, R3, RZ, 0xc0, !PT ;  /* 0x000000030a037212 */ /* 0x000fe200078ec0ff */
[----:B------:R-:W-:Y:S02]  /*8d30*/  IMAD R19, R24, R0, R19 ;  /* 0x0000000018137224 */ /* 0x000fe400078e0213 */
[----:B0-----:R-:W-:-:S04]  /*8d40*/  IMAD R0, R2, R25, R13 ;  /* 0x0000001902007224 */ /* 0x001fc800078e020d */
[----:B------:R-:W-:Y:S01]  /*8d50*/  IMAD R2, R0, R14, R3 ;  /* 0x0000000e00027224 */ /* 0x000fe200078e0203 */
[----:B----4-:R-:W-:Y:S01]  /*8d60*/  ISETP.NE.AND P0, PT, R4, 0x1, PT ;  /* 0x000000010400780c */ /* 0x010fe20003f05270 */
[----:B------:R-:W-:-:S05]  /*8d70*/  IMAD.MOV.U32 R4, RZ, RZ, 0x1 ;  /* 0x00000001ff047424 */ /* 0x000fca00078e00ff */
[----:B------:R-:W-:-:S07]  /*8d80*/  PRMT R0, R4, 0x7610, R0 ;  /* 0x0000761004007816 */ /* 0x000fce0000000000 */
[----:B------:R-:W-:-:S04]  /*8d90*/  @P0 IMAD R22, R15, R12, R20 ;  /* 0x0000000c0f160224 */ /* 0x000fc800078e0214 */
[----:B------:R-:W-:-:S05]  /*8da0*/  IMAD R19, R19, R28, R22 ;  /* 0x0000001c13137224 */ /* 0x000fca00078e0216 */
[----:B------:R-:W-:Y:S02]  /*8db0*/  SEL R22, R2, R19, !P0 ;  /* 0x0000001302167207 */ /* 0x000fe40004000000 */
[----:B------:R-:W-:Y:S01]  /*8dc0*/  SEL R19, R19, R2, !P0 ;  /* 0x0000000213137207 */ /* 0x000fe20004000000 */
[----:B------:R-:W-:-:S07]  /*8dd0*/  IMAD.MOV.U32 R2, RZ, RZ, R11 ;  /* 0x000000ffff027224 */ /* 0x000fce00078e000b */
.L_x_291:
[----:B------:R-:W-:Y:S02]  /*8de0*/  LOP3.LUT P0, RZ, R0, 0xff, RZ, 0xc0, !PT ;  /* 0x000000ff00ff7812 */ /* 0x000fe4000780c0ff */
[----:B------:R-:W-:-:S11]  /*8df0*/  LOP3.LUT R173, R173, 0x1, RZ, 0x3c, !PT ;  /* 0x00000001adad7812 */ /* 0x000fd600078e3cff */
[----:B------:R-:W-:Y:S05]  /*8e00*/  @P0 BRA `(.L_x_294) ;  /* 0xffffff8800280947 */ /* 0x000fea000383ffff */
[----:B------:R-:W-:Y:S05]  /*8e10*/  EXIT ;  /* 0x000000000000794d */ /* 0x000fea0003800000 */
.L_x_17:
[----:B------:R-:W-:-:S08]  /*8e20*/  ISETP.NE.AND P0, PT, R5, RZ, PT ;  /* 0x000000ff0500720c */ /* 0x000fd00003f05270 */
[----:B0-----:R-:W0:-:S00]  /*8e30*/  USETMAXREG.DEALLOC.CTAPOOL 0x28 ;  /* 0x00000028000079c8 */ /* 0x001e0000080e0500 */
[----:B------:R-:W-:Y:S05]  /*8e40*/  @P0 EXIT ;  /* 0x000000000000094d */ /* 0x000fea0003800000 */
[----:B0-----:R-:W-:Y:S01]  /*8e50*/  LOP3.LUT P0, RZ, R8, 0xff, RZ, 0xc0, !PT ;  /* 0x000000ff08ff7812 */ /* 0x001fe2000780c0ff */
[----:B------:R-:W-:Y:S02]  /*8e60*/  IMAD.MOV.U32 R0, RZ, RZ, 0x1 ;  /* 0x00000001ff007424 */ /* 0x000fe400078e00ff */
[----:B------:R-:W-:-:S10]  /*8e70*/  IMAD.MOV.U32 R7, RZ, RZ, RZ ;  /* 0x000000ffff077224 */ /* 0x000fd400078e00ff */
[----:B------:R-:W-:Y:S05]  /*8e80*/  @!P0 BRA `(.L_x_295) ;  /* 0x0000000c00388947 */ /* 0x000fea0003800000 */
[----:B------:R-:W0:Y:S01]  /*8e90*/  S2R R9, SR_CgaCtaId ;  /* 0x0000000000097919 */ /* 0x000e220000008800 */
[----:B------:R-:W-:Y:S01]  /*8ea0*/  LOP3.LUT P0, RZ, R4, 0x1f, RZ, 0xc0, !PT ;  /* 0x0000001f04ff7812 */ /* 0x000fe2000780c0ff */
[----:B------:R-:W-:Y:S01]  /*8eb0*/  ULDC UR5, c[0x0][0x658] ;  /* 0x0001960000057ab9 */ /* 0x000fe20000000800 */
[----:B------:R-:W-:Y:S01]  /*8ec0*/  UMOV UR6, 0xffffffff ;  /* 0xffffffff00067882 */ /* 0x000fe20000000000 */
[----:B------:R-:W-:Y:S01]  /*8ed0*/  BSSY B0, `(.L_x_295) ;  /* 0x00000c9000007945 */ /* 0x000fe20003800000 */
[----:B------:R-:W-:Y:S01]  /*8ee0*/  USHF.L.U32 UR6, UR6, UR5, URZ ;  /* 0x0000000506067299 */ /* 0x000fe2000800063f */
[C---:B------:R-:W-:Y:S01]  /*8ef0*/  ISETP.NE.AND P2, PT, R3.reuse, RZ, PT ;  /* 0x000000ff0300720c */ /* 0x040fe20003f45270 */
[----:B------:R-:W-:Y:S01]  /*8f00*/  IMAD.MOV.U32 R8, RZ, RZ, 0x1 ;  /* 0x00000001ff087424 */ /* 0x000fe200078e00ff */
[----:B------:R-:W-:Y:S01]  /*8f10*/  ISETP.NE.OR P0, PT, R3, RZ, !P0 ;  /* 0x000000ff0300720c */ /* 0x000fe20004705670 */
[----:B------:R-:W-:Y:S01]  /*8f20*/  IMAD.MOV.U32 R0, RZ, RZ, 0x1 ;  /* 0x00000001ff007424 */ /* 0x000fe200078e00ff */
[----:B------:R-:W-:Y:S01]  /*8f30*/  LOP3.LUT R6, R16, 0x2, RZ, 0xfc, !PT ;  /* 0x0000000210067812 */ /* 0x000fe200078efcff */
[----:B------:R-:W-:Y:S01]  /*8f40*/  IMAD.MOV.U32 R7, RZ, RZ, RZ ;  /* 0x000000ffff077224 */ /* 0x000fe200078e00ff */
[----:B------:R-:W-:Y:S01]  /*8f50*/  ULDC UR4, c[0x0][0x600] ;  /* 0x0001800000047ab9 */ /* 0x000fe20000000800 */
[----:B------:R-:W-:Y:S01]  /*8f60*/  UMOV UR7, 0x1 ;  /* 0x0000000100077882 */ /* 0x000fe20000000000 */
[----:B------:R-:W-:-:S02]  /*8f70*/  UIADD3 UR19, UR40, 0x1, URZ ;  /* 0x0000000128137890 */ /* 0x000fc4000fffe03f */
[----:B------:R-:W-:Y:S02]  /*8f80*/  UIADD3 UR15, UR4, -0x1, URZ ;  /* 0xffffffff040f7890 */ /* 0x000fe4000fffe03f */
[----:B------:R-:W-:Y:S02]  /*8f90*/  USHF.L.U32 UR17, UR7, UR5, URZ ;  /* 0x0000000507117299 */ /* 0x000fe4000800063f */
[----:B------:R-:W-:Y:S01]  /*8fa0*/  ULOP3.LUT UR16, URZ, UR6, URZ, 0x33, !UPT ;  /* 0x000000063f107292 */ /* 0x000fe2000f8e333f */
[----:B------:R-:W-:Y:S01]  /*8fb0*/  ULDC.64 UR20, c[0x0][0x198] ;  /* 0x0000660000147ab9 */ /* 0x000fe20000000a00 */
[C---:B0-----:R-:W-:Y:S02]  /*8fc0*/  IMAD.SHL.U32 R10, R9.reuse, 0x80, RZ ;  /* 0x00000080090a7824 */ /* 0x041fe400078e00ff */
[----:B------:R-:W-:-:S03]  /*8fd0*/  IMAD.SHL.U32 R9, R9, 0x1000, RZ ;  /* 0x0000100009097824 */ /* 0x000fc600078e00ff */
[----:B------:R-:W-:-:S07]  /*8fe0*/  LOP3.LUT R10, R10, 0x80, RZ, 0xc0, !PT ;  /* 0x000000800a0a7812 */ /* 0x000fce00078ec0ff */
.L_x_307:
[----:B------:R-:W-:-:S03]  /*8ff0*/  UMOV UR4, 0xffffffff ;  /* 0xffffffff00047882 */ /* 0x000fc60000000000 */
[----:B------:R-:W-:Y:S05]  /*9000*/  BRA.DIV UR4, `(.L_x_296) ;  /* 0x0000001204107947 */ /* 0x000fea000b800000 */
[----:B------:R-:W-:-:S13]  /*9010*/  ELECT P6, URZ, PT ;  /* 0x00000000003f782f */ /* 0x000fda00038c0000 */
.L_x_321:
[----:B------:R-:W0:Y:S01]  /*9020*/  LDC R3, c[0x0][0x28c] ;  /* 0x0000a300ff037b82 */ /* 0x000e220000000800 */
[----:B------:R-:W-:Y:S01]  /*9030*/  BSSY B1, `(.L_x_297) ;  /* 0x0000039000017945 */ /* 0x000fe20003800000 */
[----:B0-----:R-:W-:-:S13]  /*9040*/  ISETP.LT.OR P6, PT, R3, 0x1, !P6 ;  /* 0x000000010300780c */ /* 0x001fda00077c1670 */
[----:B------:R-:W-:Y:S05]  /*9050*/  @P6 BRA `(.L_x_298) ;  /* 0x0000000000d86947 */ /* 0x000fea0003800000 */
[----:B------:R-:W-:Y:S02]  /*9060*/  IMAD R22, R22, 0x100, R10 ;  /* 0x0000010016167824 */ /* 0x000fe400078e020a */
[----:B------:R-:W-:Y:S02]  /*9070*/  IMAD.SHL.U32 R19, R19, 0x40, RZ ;  /* 0x0000004013137824 */ /* 0x000fe400078e00ff */
[----:B------:R-:W-:Y:S02]  /*9080*/  IMAD.MOV.U32 R15, RZ, RZ, RZ ;  /* 0x000000ffff0f7224 */ /* 0x000fe400078e00ff */
[----:B------:R-:W-:Y:S02]  /*9090*/  IMAD.U32 R20, RZ, RZ, UR19 ;  /* 0x00000013ff147e24 */ /* 0x000fe4000f8e00ff */
[----:B------:R-:W-:Y:S02]  /*90a0*/  IMAD.MOV.U32 R3, RZ, RZ, R0 ;  /* 0x000000ffff037224 */ /* 0x000fe400078e0000 */
[----:B------:R-:W-:-:S07]  /*90b0*/  IMAD.MOV.U32 R4, RZ, RZ, R7 ;  /* 0x000000ffff047224 */ /* 0x000fce00078e0007 */
.L_x_302:
[----:B------:R-:W0:Y:S01]  /*90c0*/  S2R R12, SR_CgaCtaId ;  /* 0x00000000000c7919 */ /* 0x000e220000008800 */
[----:B------:R-:W-:Y:S01]  /*90d0*/  MOV R5, 0x400 ;  /* 0x0000040000057802 */ /* 0x000fe20000000f00 */
[----:B------:R-:W1:Y:S03]  /*90e0*/  @!P2 LDC R11, c[0x0][0x500] ;  /* 0x00014000ff0bab82 */ /* 0x000e660000000800 */
[----:B0-----:R-:W-:Y:S02]  /*90f0*/  LEA R13, R12, R5, 0x18 ;  /* 0x000000050c0d7211 */ /* 0x001fe400078ec0ff */
[----:B------:R-:W-:-:S03]  /*9100*/  SHF.L.U32 R5, R3, 0x1f, RZ ;  /* 0x0000001f03057819 */ /* 0x000fc600000006ff */
[----:B------:R-:W-:-:S04]  /*9110*/  IMAD R14, R4, 0x8, R13 ;  /* 0x00000008040e7824 */ /* 0x000fc800078e020d */
[----:B------:R-:W0:Y:S02]  /*9120*/  SYNCS.PHASECHK.TRANS64.TRYWAIT P1, [R14+URZ+0x28], R5 ;  /* 0x000028050e0075a7 */ /* 0x000e24000802017f */
[----:B01----:R-:W-:Y:S05]  /*9130*/  @!P1 BRA `(.L_x_299) ;  /* 0x0000000c00e49947 */ /* 0x003fea0003800000 */
.L_x_322:
[----:B0-----:R-:W-:Y:S01]  /*9140*/  PRMT R5, R6, 0x9910, RZ ;  /* 0x0000991006057816 */ /* 0x001fe200000000ff */
[----:B------:R0:W-:Y:S03]  /*9150*/  @!P2 SYNCS.ARRIVE.TRANS64 RZ, [R14+URZ], R11 ;  /* 0x0000000b0effa9a7 */ /* 0x0001e6000800003f */
[----:B------:R-:W-:-:S13]  /*9160*/  ISETP.NE.AND P1, PT, R5, 0x2, PT ;  /* 0x000000020500780c */ /* 0x000fda0003f25270 */
[----:B0-----:R-:W-:Y:S05]  /*9170*/  @P1 BRA `(.L_x_300) ;  /* 0x0000000000041947 */ /* 0x001fea0003800000 */
[----:B------:R-:W-:Y:S01]  /*9180*/  BPT.TRAP 0x1 ;  /* 0x000000040000795c */ /* 0x000fe20000300000 */
.L_x_300:
[----:B------:R-:W-:Y:S05]  /*9190*/  @P0 BRA `(.L_x_301) ;  /* 0x0000000000040947 */ /* 0x000fea0003800000 */
[----:B------:R-:W-:Y:S01]  /*91a0*/  BPT.TRAP 0x1 ;  /* 0x000000040000795c */ /* 0x000fe20000300000 */
.L_x_301:
[----:B------:R-:W-:Y:S01]  /*91b0*/  IMAD.SHL.U32 R12, R4, 0x2000, RZ ;  /* 0x00002000040c7824 */ /* 0x000fe200078e00ff */
[----:B------:R-:W-:Y:S01]  /*91c0*/  R2UR UR9, R14 ;  /* 0x000000000e0972ca */ /* 0x000fe200000e0000 */
[----:B------:R-:W-:Y:S01]  /*91d0*/  VIADD R20, R20, 0xffffffff ;  /* 0xffffffff14147836 */ /* 0x000fe20000000000 */
[----:B------:R-:W-:Y:S01]  /*91e0*/  R2UR UR11, R19 ;  /* 0x00000000130b72ca */ /* 0x000fe200000e0000 */
[----:B------:R-:W-:Y:S01]  /*91f0*/  UIADD3 UR4, UP0, UR20, 0xf0, URZ ;  /* 0x000000f014047890 */ /* 0x000fe2000ff1e03f */
[----:B------:R-:W-:Y:S01]  /*9200*/  LOP3.LUT R5, R12, 0x1000, R9, 0xf8, !PT ;  /* 0x000010000c057812 */ /* 0x000fe200078ef809 */
[----:B------:R-:W-:Y:S01]  /*9210*/  UIADD3 UR22, UP1, UR20, 0x1f0, URZ ;  /* 0x000001f014167890 */ /* 0x000fe2000ff3e03f */
[----:B------:R-:W-:Y:S01]  /*9220*/  IADD3 R12, R13, 0x180, R12 ;  /* 0x000001800d0c7810 */ /* 0x000fe20007ffe00c */
[----:B------:R-:W-:Y:S01]  /*9230*/  UIADD3.X UR5, URZ, UR21, URZ, UP0, !UPT ;  /* 0x000000153f057290 */ /* 0x000fe200087fe43f */
[----:B------:R-:W-:Y:S01]  /*9240*/  R2UR UR10, R15 ;  /* 0x000000000f0a72ca */ /* 0x000fe200000e0000 */
[----:B------:R-:W-:Y:S01]  /*9250*/  IMAD R5, R5, 0x4, R13 ;  /* 0x0000000405057824 */ /* 0x000fe200078e020d */
[----:B------:R-:W-:Y:S01]  /*9260*/  R2UR UR13, R12 ;  /* 0x000000000c0d72ca */ /* 0x000fe200000e0000 */
[----:B------:R-:W-:Y:S01]  /*9270*/  VIADD R4, R4, 0x1 ;  /* 0x0000000104047836 */ /* 0x000fe20000000000 */
[----:B------:R-:W-:Y:S01]  /*9280*/  R2UR UR12, R2 ;  /* 0x00000000020c72ca */ /* 0x000fe200000e0000 */
[----:B------:R-:W-:Y:S01]  /*9290*/  UIADD3.X UR23, URZ, UR21, URZ, UP1, !UPT ;  /* 0x000000153f177290 */ /* 0x000fe20008ffe43f */
[----:B------:R-:W-:Y:S01]  /*92a0*/  R2UR UR8, R5 ;  /* 0x00000000050872ca */ /* 0x000fe200000e0000 */
[----:B------:R-:W-:Y:S01]  /*92b0*/  UMOV UR6, 0x0 ;  /* 0x0000000000067882 */ /* 0x000fe20000000000 */
[----:B------:R-:W-:Y:S01]  /*92c0*/  R2UR UR18, R22 ;  /* 0x00000000161272ca */ /* 0x000fe200000e0000 */
[----:B------:R-:W-:Y:S01]  /*92d0*/  UMOV UR7, 0x10000000 ;  /* 0x1000000000077882 */ /* 0x000fe20000000000 */
[----:B------:R-:W-:Y:S01]  /*92e0*/  ISETP.GT.AND P3, PT, R20, 0x1, PT ;  /* 0x000000011400780c */ /* 0x000fe20003f64270 */
[----:B------:R-:W-:Y:S01]  /*92f0*/  UMOV UR24, 0x30000 ;  /* 0x0003000000187882 */ /* 0x000fe20000000000 */
[----:B------:R-:W-:Y:S01]  /*9300*/  ISETP.NE.AND P1, PT, R4, 0x5, PT ;  /* 0x000000050400780c */ /* 0x000fe20003f25270 */
[----:B------:R-:W-:-:S03]  /*9310*/  VIADD R15, R15, 0x20 ;  /* 0x000000200f0f7836 */ /* 0x000fc60000000000 */
[----:B------:R-:W-:Y:S02]  /*9320*/  SEL R12, RZ, 0x1, P1 ;  /* 0x00000001ff0c7807 */ /* 0x000fe40000800000 */
[----:B------:R-:W-:Y:S01]  /*9330*/  SEL R4, R4, RZ, P1 ;  /* 0x000000ff04047207 */ /* 0x000fe20000800000 */
[----:B------:R-:W-:Y:S01]  /*9340*/  UIADD3 UR14, UR8, 0xa180, URZ ;  /* 0x0000a180080e7890 */ /* 0x000fe2000fffe03f */
[----:B------:R-:W-:Y:S02]  /*9350*/  LOP3.LUT R3, R3, R12, RZ, 0x3c, !PT ;  /* 0x0000000c03037212 */ /* 0x000fe400078e3cff */
[----:B------:R-:W-:Y:S02]  /*9360*/  UMOV UR8, UR13 ;  /* 0x0000000d00087c82 */ /* 0x000fe40008000000 */
[----:B------:R0:W-:Y:S02]  /*9370*/  UTMALDG.3D [UR8], [UR4], desc[UR6] ;  /* 0x00000608040075b4 */ /* 0x0001e40008011000 */
[----:B0-----:R-:W-:Y:S01]  /*9380*/  UMOV UR8, UR14 ;  /* 0x0000000e00087c82 */ /* 0x001fe20008000000 */
[----:B------:R-:W-:-:S02]  /*9390*/  UMOV UR11, UR18 ;  /* 0x00000012000b7c82 */ /* 0x000fc40008000000 */
[----:B------:R0:W-:Y:S02]  /*93a0*/  UTMALDG.3D.MULTICAST [UR8], [UR22], UR24, desc[UR6] ;  /* 0x00000608160073b4 */ /* 0x0001e40008011818 */
[----:B0-----:R-:W-:Y:S05]  /*93b0*/  @P3 BRA `(.L_x_302) ;  /* 0xfffffffc00403947 */ /* 0x001fea000383ffff */
.L_x_298:
[----:B------:R-:W-:Y:S05]  /*93c0*/  BSYNC B1 ;  /* 0x0000000000017941 */ /* 0x000fea0003800000 */
.L_x_297:
[----:B------:R-:W2:Y:S01]  /*93d0*/  LDL.64 R12, [R1] ;  /* 0x00000000010c7983 */ /* 0x000ea20000100a00 */
[----:B------:R-:W-:Y:S01]  /*93e0*/  LOP3.LUT P4, RZ, R8, 0xff, RZ, 0xc0, !PT ;  /* 0x000000ff08ff7812 */ /* 0x000fe2000788c0ff */
[----:B------:R-:W-:Y:S01]  /*93f0*/  VIADD R4, R7, UR40 ;  /* 0x0000002807047c36 */ /* 0x000fe20008000000 */
[----:B------:R-:W-:Y:S01]  /*9400*/  ULDC.64 UR4, c[0x0][0x650] ;  /* 0x0001940000047ab9 */ /* 0x000fe20000000a00 */
[----:B------:R-:W-:Y:S01]  /*9410*/  IMAD.U32 R7, RZ, RZ, UR40 ;  /* 0x00000028ff077e24 */ /* 0x000fe2000f8e00ff */
[----:B------:R-:W-:Y:S01]  /*9420*/  UISETP.GE.U32.AND UP0, UPT, UR40, 0x5, UPT ;  /* 0x000000052800788c */ /* 0x000fe2000bf06070 */
[----:B------:R-:W-:Y:S01]  /*9430*/  BSSY B1, `(.L_x_303) ;  /* 0x0000070000017945 */ /* 0x000fe20003800000 */
[----:B------:R-:W-:Y:S01]  /*9440*/  ISETP.GT.U32.AND P1, PT, R4, 0x4, PT ;  /* 0x000000040400780c */ /* 0x000fe20003f24070 */
[----:B------:R-:W-:Y:S01]  /*9450*/  IMAD.MOV.U32 R19, RZ, RZ, -0x1 ;  /* 0xffffffffff137424 */ /* 0x000fe200078e00ff */
[----:B------:R-:W-:Y:S01]  /*9460*/  PRMT R8, RZ, 0x7610, R8 ;  /* 0x00007610ff087816 */ /* 0x000fe20000000008 */
[----:B------:R-:W-:Y:S01]  /*9470*/  IMAD.MOV.U32 R22, RZ, RZ, -0x1 ;  /* 0xffffffffff167424 */ /* 0x000fe200078e00ff */
[----:B------:R-:W-:-:S02]  /*9480*/  ISETP.LT.U32.AND P1, PT, R7, 0x5, P1 ;  /* 0x000000050700780c */ /* 0x000fc40000f21070 */
[----:B------:R-:W-:Y:S01]  /*9490*/  PLOP3.LUT P3, PT, PT, PT, UP0, 0x80, 0x0 ;  /* 0x000000000000781c */ /* 0x000fe20003f6f008 */
[----:B------:R-:W0:Y:S01]  /*94a0*/  @P4 S2R R3, SR_CgaCtaId ;  /* 0x0000000000034919 */ /* 0x000e220000008800 */
[----:B------:R-:W-:-:S04]  /*94b0*/  @P4 MOV R2, 0x400 ;  /* 0x0000040000024802 */ /* 0x000fc80000000f00 */
[----:B0-----:R-:W-:Y:S01]  /*94c0*/  @P4 LEA R5, R3, R2, 0x18 ;  /* 0x0000000203054211 */ /* 0x001fe200078ec0ff */
[----:B------:R-:W-:-:S03]  /*94d0*/  IMAD.WIDE.U32 R2, R4, -0x33333333, RZ ;  /* 0xcccccccd04027825 */ /* 0x000fc600078e00ff */
[----:B------:R0:W-:Y:S01]  /*94e0*/  @P4 SYNCS.ARRIVE.TRANS64.A1T0 RZ, [R5+URZ+0x88], RZ ;  /* 0x000088ff05ff49a7 */ /* 0x0001e2000810003f */
[----:B------:R-:W-:Y:S01]  /*94f0*/  IMAD.MOV.U32 R2, RZ, RZ, -0x1 ;  /* 0xffffffffff027424 */ /* 0x000fe200078e00ff */
[----:B0-----:R-:W-:Y:S02]  /*9500*/  SHF.R.U32.HI R5, RZ, 0x2, R3 ;  /* 0x00000002ff057819 */ /* 0x001fe40000011603 */
[----:B------:R-:W-:-:S03]  /*9510*/  SEL R3, RZ, 0x1, !P1 ;  /* 0x00000001ff037807 */ /* 0x000fc60004800000 */
[----:B------:R-:W-:Y:S01]  /*9520*/  IMAD R7, R5, -0x5, R4 ;  /* 0xfffffffb05077824 */ /* 0x000fe200078e0204 */
[----:B------:R-:W-:Y:S02]  /*9530*/  LOP3.LUT R0, R0, R3, RZ, 0x3c, !PT ;  /* 0x0000000300007212 */ /* 0x000fe400078e3cff */
[----:B------:R-:W-:Y:S02]  /*9540*/  PRMT R3, RZ, 0x7610, R3 ;  /* 0x00007610ff037816 */ /* 0x000fe40000000003 */
[----:B------:R-:W-:Y:S02]  /*9550*/  @P3 LOP3.LUT R0, R0, 0x1, R5, 0x78, !PT ;  /* 0x0000000100003812 */ /* 0x000fe400078e7805 */
[----:B--2---:R-:W-:-:S04]  /*9560*/  IADD3 R18, P4, R18, R12, RZ ;  /* 0x0000000c12127210 */ /* 0x004fc80007f9e0ff */
[----:B------:R-:W-:Y:S01]  /*9570*/  ISETP.GE.U32.AND P1, PT, R18, UR4, PT ;  /* 0x0000000412007c0c */ /* 0x000fe2000bf26070 */
[----:B------:R-:W-:-:S05]  /*9580*/  IMAD.X R17, R17, 0x1, R23, P4 ;  /* 0x0000000111117824 */ /* 0x000fca00020e0617 */
[----:B------:R-:W-:-:S13]  /*9590*/  ISETP.GE.U32.AND.EX P1, PT, R17, UR5, PT, P1 ;  /* 0x0000000511007c0c */ /* 0x000fda000bf26110 */
[----:B------:R-:W-:Y:S05]  /*95a0*/  @P1 BRA `(.L_x_304) ;  /* 0x0000000400601947 */ /* 0x000fea0003800000 */
[----:B------:R-:W0:Y:S01]  /*95b0*/  S2R R12, SR_CTAID.X ;  /* 0x00000000000c7919 */ /* 0x000e220000002500 */
[----:B------:R-:W-:Y:S01]  /*95c0*/  ULDC.64 UR4, c[0x0][0x628] ;  /* 0x00018a0000047ab9 */ /* 0x000fe20000000a00 */
[----:B------:R-:W-:Y:S01]  /*95d0*/  ULDC UR7, c[0x0][0x630] ;  /* 0x00018c0000077ab9 */ /* 0x000fe20000000800 */
[----:B------:R-:W-:Y:S01]  /*95e0*/  ISETP.NE.U32.AND P1, PT, RZ, UR4, PT ;  /* 0x00000004ff007c0c */ /* 0x000fe2000bf25070 */
[----:B------:R-:W1:Y:S01]  /*95f0*/  S2R R13, SR_CTAID.Y ;  /* 0x00000000000d7919 */ /* 0x000e620000002600 */
[----:B------:R-:W-:Y:S01]  /*9600*/  ULDC UR8, c[0x0][0x150] ;  /* 0x0000540000087ab9 */ /* 0x000fe20000000800 */
[----:B------:R-:W-:Y:S01]  /*9610*/  IMAD.MOV.U32 R2, RZ, RZ, R18 ;  /* 0x000000ffff027224 */ /* 0x000fe200078e0012 */
[----:B------:R-:W-:Y:S01]  /*9620*/  ISETP.NE.AND.EX P1, PT, RZ, UR5, PT, P1 ;  /* 0x00000005ff007c0c */ /* 0x000fe2000bf25310 */
[----:B------:R-:W-:Y:S01]  /*9630*/  IMAD.MOV.U32 R3, RZ, RZ, R17 ;  /* 0x000000ffff037224 */ /* 0x000fe200078e0011 */
[----:B0-----:R-:W-:-:S11]  /*9640*/  I2FP.F32.U32 R14, R12 ;  /* 0x0000000c000e7245 */ /* 0x001fd60000201000 */
[----:B------:R-:W-:Y:S05]  /*9650*/  @!P1 BRA `(.L_x_305) ;  /* 0x0000000000289947 */ /* 0x000fea0003800000 */
[----:B------:R-:W-:Y:S02]  /*9660*/  ULDC UR6, c[0x0][0x634] ;  /* 0x00018d0000067ab9 */ /* 0x000fe40000000800 */
[----:B------:R-:W-:-:S05]  /*9670*/  IADD3 R3, P1, R18, UR6, RZ ;  /* 0x0000000612037c10 */ /* 0x000fca000ff3e0ff */
[----:B------:R-:W-:-:S04]  /*9680*/  IMAD.X R11, RZ, RZ, R17, P1 ;  /* 0x000000ffff0b7224 */ /* 0x000fc800008e0611 */
[----:B------:R-:W-:-:S04]  /*9690*/  IMAD.WIDE.U32 R4, R11, UR4, RZ ;  /* 0x000000040b047c25 */ /* 0x000fc8000f8e00ff */
[----:B------:R-:W-:-:S04]  /*96a0*/  IMAD.WIDE.U32 R4, P1, R3, UR5, R4 ;  /* 0x0000000503047c25 */ /* 0x000fc8000f820004 */
[----:B------:R-:W-:-:S04]  /*96b0*/  IMAD.WIDE.U32 R2, R3, UR4, RZ ;  /* 0x0000000403027c25 */ /* 0x000fc8000f8e00ff */
[----:B------:R-:W-:Y:S01]  /*96c0*/  IMAD.MOV.U32 R2, RZ, RZ, R5 ;  /* 0x000000ffff027224 */ /* 0x000fe200078e0005 */
[----:B------:R-:W-:Y:S01]  /*96d0*/  IADD3 RZ, P3, R3, R4, RZ ;  /* 0x0000000403ff7210 */ /* 0x000fe20007f7e0ff */
[----:B------:R-:W-:-:S04]  /*96e0*/  IMAD.X R3, RZ, RZ, RZ, P1 ;  /* 0x000000ffff037224 */ /* 0x000fc800008e06ff */
[----:B------:R-:W-:-:S08]  /*96f0*/  IMAD.WIDE.U32.X R2, R11, UR5, R2, P3 ;  /* 0x000000050b027c25 */ /* 0x000fd000098e0402 */
.L_x_305:
[----:B------:R-:W0:Y:S01]  /*9700*/  LDC R21, c[0x0][0x65c] ;  /* 0x00019700ff157b82 */ /* 0x000e220000000800 */
[--C-:B------:R-:W-:Y:S01]  /*9710*/  SHF.R.U64 R11, R2, UR7, R3.reuse ;  /* 0x00000007020b7c19 */ /* 0x100fe20008001203 */
[----:B------:R-:W-:Y:S01]  /*9720*/  FMUL R14, R14, UR8 ;  /* 0x000000080e0e7c20 */ /* 0x000fe20008400000 */
[----:B------:R-:W-:Y:S01]  /*9730*/  SHF.R.U32.HI R2, RZ, UR7, R3 ;  /* 0x00000007ff027c19 */ /* 0x000fe20008011603 */
[----:B------:R-:W-:Y:S01]  /*9740*/  ULDC UR6, c[0x0][0x154] ;  /* 0x0000550000067ab9 */ /* 0x000fe20000000800 */
[----:B------:R-:W-:Y:S01]  /*9750*/  IADD3 R15, P1, RZ, -R11, RZ ;  /* 0x8000000bff0f7210 */ /* 0x000fe20007f3e0ff */
[----:B------:R-:W-:Y:S01]  /*9760*/  ULDC.64 UR4, c[0x0][0x620] ;  /* 0x0001880000047ab9 */ /* 0x000fe20000000a00 */
[----:B-1----:R-:W-:Y:S01]  /*9770*/  I2FP.F32.U32 R3, R13 ;  /* 0x0000000d00037245 */ /* 0x002fe20000201000 */
[----:B------:R-:W1:Y:S01]  /*9780*/  LDC R19, c[0x0][0x144] ;  /* 0x00005100ff137b82 */ /* 0x000e620000000800 */
[----:B------:R-:W2:Y:S01]  /*9790*/  F2I.U32.TRUNC.NTZ R14, R14 ;  /* 0x0000000e000e7305 */ /* 0x000ea2000020f000 */
[----:B------:R-:W-:-:S02]  /*97a0*/  IMAD.X R2, RZ, RZ, ~R2, P1 ;  /* 0x000000ffff027224 */ /* 0x000fc400008e0e02 */
[----:B------:R-:W-:Y:S01]  /*97b0*/  FMUL R4, R3, UR6 ;  /* 0x0000000603047c20 */ /* 0x000fe20008400000 */
[----:B------:R-:W-:Y:S01]  /*97c0*/  IMAD.MOV.U32 R3, RZ, RZ, R17 ;  /* 0x000000ffff037224 */ /* 0x000fe200078e0011 */
[----:B------:R-:W-:Y:S01]  /*97d0*/  ULDC.64 UR6, c[0x0][0x640] ;  /* 0x0001900000067ab9 */ /* 0x000fe20000000a00 */
[----:B------:R-:W-:Y:S01]  /*97e0*/  IMAD R2, R2, UR4, RZ ;  /* 0x0000000402027c24 */ /* 0x000fe2000f8e02ff */
[----:B------:R-:W3:Y:S01]  /*97f0*/  LDC R20, c[0x0][0x148] ;  /* 0x00005200ff147b82 */ /* 0x000ee20000000800 */
[----:B------:R-:W-:Y:S01]  /*9800*/  ISETP.NE.U32.AND P1, PT, RZ, UR6, PT ;  /* 0x00000006ff007c0c */ /* 0x000fe2000bf25070 */
[----:B------:R-:W4:Y:S01]  /*9810*/  F2I.U32.TRUNC.NTZ R4, R4 ;  /* 0x0000000400047305 */ /* 0x000f22000020f000 */
[----:B------:R-:W-:Y:S02]  /*9820*/  IMAD R5, R15, UR5, R2 ;  /* 0x000000050f057c24 */ /* 0x000fe4000f8e0202 */
[----:B------:R-:W-:Y:S01]  /*9830*/  IMAD.MOV.U32 R2, RZ, RZ, R18 ;  /* 0x000000ffff027224 */ /* 0x000fe200078e0012 */
[----:B------:R-:W-:-:S02]  /*9840*/  ISETP.NE.AND.EX P1, PT, RZ, UR7, PT, P1 ;  /* 0x00000007ff007c0c */ /* 0x000fc4000bf25310 */
[----:B0-----:R-:W-:Y:S01]  /*9850*/  ISETP.NE.AND P4, PT, R21, 0x1, PT ;  /* 0x000000011500780c */ /* 0x001fe20003f85270 */
[----:B------:R-:W-:Y:S01]  /*9860*/  IMAD.WIDE.U32 R2, R15, UR4, R2 ;  /* 0x000000040f027c25 */ /* 0x000fe2000f8e0002 */
[----:B------:R-:W-:-:S03]  /*9870*/  ULDC UR4, c[0x0][0x618] ;  /* 0x0001860000047ab9 */ /* 0x000fc60000000800 */
[----:B--2---:R-:W-:Y:S02]  /*9880*/  IMAD.MOV R14, RZ, RZ, -R14 ;  /* 0x000000ffff0e7224 */ /* 0x004fe400078e0a0e */
[----:B------:R-:W-:Y:S02]  /*9890*/  IMAD.IADD R3, R3, 0x1, R5 ;  /* 0x0000000103037824 */ /* 0x000fe400078e0205 */
[----:B-1----:R-:W-:-:S03]  /*98a0*/  IMAD R12, R19, R14, R12 ;  /* 0x0000000e130c7224 */ /* 0x002fc600078e020c */
[--C-:B------:R-:W-:Y:S01]  /*98b0*/  SHF.R.U64 R14, R2, UR4, R3.reuse ;  /* 0x00000004020e7c19 */ /* 0x100fe20008001203 */
[----:B----4-:R-:W-:Y:S01]  /*98c0*/  IMAD.MOV R2, RZ, RZ, -R4 ;  /* 0x000000ffff027224 */ /* 0x010fe200078e0a04 */
[----:B------:R-:W-:Y:S01]  /*98d0*/  SHF.R.U32.HI R3, RZ, UR4, R3 ;  /* 0x00000004ff037c19 */ /* 0x000fe20008011603 */
[----:B------:R-:W-:Y:S02]  /*98e0*/  ULDC UR4, c[0x0][0x608] ;  /* 0x0001820000047ab9 */ /* 0x000fe40000000800 */
[----:B---3--:R-:W-:Y:S01]  /*98f0*/  @P4 IMAD R12, R20, R2, R13 ;  /* 0x00000002140c4224 */ /* 0x008fe200078e020d */
[--C-:B------:R-:W-:Y:S02]  /*9900*/  SHF.R.U64 R19, R14, UR4, R3.reuse ;  /* 0x000000040e137c19 */ /* 0x100fe40008001203 */
[----:B------:R-:W-:Y:S01]  /*9910*/  SHF.R.U32.HI R2, RZ, UR4, R3 ;  /* 0x00000004ff027c19 */ /* 0x000fe20008011603 */
[----:B------:R-:W-:-:S03]  /*9920*/  ULDC UR4, c[0x0][0x658] ;  /* 0x0001960000047ab9 */ /* 0x000fc60000000800 */
[--C-:B------:R-:W-:Y:S02]  /*9930*/  SHF.R.U64 R13, R19, UR4, R2.reuse ;  /* 0x00000004130d7c19 */ /* 0x100fe40008001202 */
[----:B------:R-:W-:-:S03]  /*9940*/  SHF.R.U32.HI R2, RZ, UR4, R2 ;  /* 0x00000004ff027c19 */ /* 0x000fc60008011602 */
[----:B------:R-:W-:Y:S02]  /*9950*/  IMAD.MOV.U32 R4, RZ, RZ, R13 ;  /* 0x000000ffff047224 */ /* 0x000fe400078e000d */
[----:B------:R-:W-:Y:S01]  /*9960*/  IMAD.MOV.U32 R3, RZ, RZ, R2 ;  /* 0x000000ffff037224 */ /* 0x000fe200078e0002 */
[----:B------:R-:W-:Y:S06]  /*9970*/  @!P1 BRA `(.L_x_306) ;  /* 0x00000000002c9947 */ /* 0x000fec0003800000 */
        /* <DEDUP_REMOVED lines=9> */
[----:B------:R-:W-:-:S04]  /*9a10*/  IMAD.WIDE.U32.X R2, R15, UR7, R2, P3 ;  /* 0x000000070f027c25 */ /* 0x000fc800098e0402 */
[----:B------:R-:W-:-:S07]  /*9a20*/  IMAD.MOV.U32 R4, RZ, RZ, R2 ;  /* 0x000000ffff047224 */ /* 0x000fce00078e0002 */
.L_x_306:
[----:B------:R-:W-:Y:S01]  /*9a30*/  ULDC UR4, c[0x0][0x648] ;  /* 0x0001920000047ab9 */ /* 0x000fe20000000800 */
[----:B------:R-:W-:Y:S01]  /*9a40*/  LOP3.LUT R2, R19, UR16, RZ, 0xc0, !PT ;  /* 0x0000001013027c12 */ /* 0x000fe2000f8ec0ff */
[----:B------:R-:W-:Y:S01]  /*9a50*/  ULDC UR5, c[0x0][0x610] ;  /* 0x0001840000057ab9 */ /* 0x000fe20000000800 */
[----:B------:R-:W-:Y:S01]  /*9a60*/  SHF.R.U64 R3, R4, UR4, R3 ;  /* 0x0000000404037c19 */ /* 0x000fe20008001203 */
[----:B------:R-:W-:Y:S01]  /*9a70*/  ULDC UR4, c[0x0][0x638] ;  /* 0x00018e0000047ab9 */ /* 0x000fe20000000800 */
[----:B------:R-:W-:-:S03]  /*9a80*/  LOP3.LUT R14, R14, UR15, RZ, 0xc0, !PT ;  /* 0x0000000f0e0e7c12 */ /* 0x000fc6000f8ec0ff */
[----:B------:R-:W-:Y:S02]  /*9a90*/  IMAD.MOV R4, RZ, RZ, -R3 ;  /* 0x000000ffff047224 */ /* 0x000fe400078e0a03 */
[----:B------:R-:W-:Y:S02]  /*9aa0*/  IMAD R3, R3, UR17, R2 ;  /* 0x0000001103037c24 */ /* 0x000fe4000f8e0202 */
[----:B------:R-:W-:Y:S01]  /*9ab0*/  IMAD R13, R4, UR4, R13 ;  /* 0x00000004040d7c24 */ /* 0x000fe2000f8e020d */
[----:B------:R-:W-:Y:S01]  /*9ac0*/  ULDC UR4, c[0x0][0x600] ;  /* 0x0001800000047ab9 */ /* 0x000fe20000000800 */
[----:B------:R-:W-:Y:S02]  /*9ad0*/  IMAD R12, R3, UR5, R12 ;  /* 0x00000005030c7c24 */ /* 0x000fe4000f8e020c */
[----:B------:R-:W-:Y:S02]  /*9ae0*/  IMAD R13, R13, UR4, R14 ;  /* 0x000000040d0d7c24 */ /* 0x000fe4000f8e020e */
[----:B------:R-:W-:-:S02]  /*9af0*/  IMAD.MOV.U32 R3, RZ, RZ, 0x1 ;  /* 0x00000001ff037424 */ /* 0x000fc400078e00ff */
[----:B------:R-:W-:Y:S01]  /*9b00*/  IMAD.MOV.U32 R2, RZ, RZ, R11 ;  /* 0x000000ffff027224 */ /* 0x000fe200078e000b */
[----:B------:R-:W-:Y:S02]  /*9b10*/  SEL R22, R13, R12, !P4 ;  /* 0x0000000c0d167207 */ /* 0x000fe40006000000 */
[----:B------:R-:W-:-:S07]  /*9b20*/  SEL R19, R12, R13, !P4 ;  /* 0x0000000d0c137207 */ /* 0x000fce0006000000 */
.L_x_304:
[----:B------:R-:W-:Y:S05]  /*9b30*/  BSYNC B1 ;  /* 0x0000000000017941 */ /* 0x000fea0003800000 */
.L_x_303:
[----:B------:R-:W-:-:S13]  /*9b40*/  LOP3.LUT P1, RZ, R3, 0xff, RZ, 0xc0, !PT ;  /* 0x000000ff03ff7812 */ /* 0x000fda000782c0ff */
[----:B------:R-:W-:Y:S05]  /*9b50*/  @P1 BRA `(.L_x_307) ;  /* 0xfffffff400241947 */ /* 0x000fea000383ffff */
[----:B------:R-:W-:Y:S05]  /*9b60*/  BSYNC B0 ;  /* 0x0000000000007941 */ /* 0x000fea0003800000 */
.L_x_295:
[----:B------:R-:W-:-:S03]  /*9b70*/  UMOV UR4, 0xffffffff ;  /* 0xffffffff00047882 */ /* 0x000fc60000000000 */
[----:B------:R-:W-:Y:S05]  /*9b80*/  BRA.DIV UR4, `(.L_x_308) ;  /* 0x0000000604647947 */ /* 0x000fea000b800000 */
[----:B------:R-:W-:-:S13]  /*9b90*/  ELECT P6, URZ, PT ;  /* 0x00000000003f782f */ /* 0x000fda00038c0000 */
.L_x_325:
[----:B------:R-:W-:Y:S04]  /*9ba0*/  BSSY B0, `(.L_x_309) ;  /* 0x0000034000007945 */ /* 0x000fe80003800000 */
[----:B------:R-:W-:Y:S05]  /*9bb0*/  @!P6 BRA `(.L_x_310) ;  /* 0x0000000000c8e947 */ /* 0x000fea0003800000 */
[----:B------:R-:W-:-:S04]  /*9bc0*/  LOP3.LUT R16, R16, 0x2, RZ, 0xfc, !PT ;  /* 0x0000000210107812 */ /* 0x000fc800078efcff */
[----:B------:R-:W-:-:S13]  /*9bd0*/  ISETP.NE.AND P0, PT, R16, 0x3, PT ;  /* 0x000000031000780c */ /* 0x000fda0003f05270 */
[----:B------:R-:W-:Y:S05]  /*9be0*/  @!P0 BRA `(.L_x_311) ;  /* 0x0000000000048947 */ /* 0x000fea0003800000 */
[----:B------:R-:W-:Y:S01]  /*9bf0*/  BPT.TRAP 0x1 ;  /* 0x000000040000795c */ /* 0x000fe20000300000 */
.L_x_311:
[----:B------:R-:W0:Y:S01]  /*9c00*/  S2R R3, SR_CgaCtaId ;  /* 0x0000000000037919 */ /* 0x000e220000008800 */
[----:B------:R-:W-:Y:S02]  /*9c10*/  MOV R2, 0x400 ;  /* 0x0000040000027802 */ /* 0x000fe40000000f00 */
[----:B------:R-:W-:Y:S02]  /*9c20*/  SHF.L.U32 R4, R0, 0x1f, RZ ;  /* 0x0000001f00047819 */ /* 0x000fe400000006ff */
[----:B0-----:R-:W-:-:S05]  /*9c30*/  LEA R2, R3, R2, 0x18 ;  /* 0x0000000203027211 */ /* 0x001fca00078ec0ff */
[----:B------:R-:W-:-:S04]  /*9c40*/  VIADD R2, R2, 0x28 ;  /* 0x0000002802027836 */ /* 0x000fc80000000000 */
[C---:B------:R-:W-:Y:S02]  /*9c50*/  IMAD R9, R7.reuse, 0x8, R2 ;  /* 0x0000000807097824 */ /* 0x040fe400078e0202 */
[----:B------:R-:W-:Y:S02]  /*9c60*/  VIADD R7, R7, 0x1 ;  /* 0x0000000107077836 */ /* 0x000fe40000000000 */
[----:B------:R-:W0:Y:S03]  /*9c70*/  SYNCS.PHASECHK.TRANS64.TRYWAIT P0, [R9+URZ], R4 ;  /* 0x00000004090075a7 */ /* 0x000e26000800017f */
[----:B------:R-:W-:-:S04]  /*9c80*/  ISETP.NE.AND P1, PT, R7, 0x5, PT ;  /* 0x000000050700780c */ /* 0x000fc80003f25270 */
[----:B------:R-:W-:Y:S02]  /*9c90*/  SEL R3, RZ, 0x1, P1 ;  /* 0x00000001ff037807 */ /* 0x000fe40000800000 */
[----:B------:R-:W-:Y:S02]  /*9ca0*/  SEL R7, R7, RZ, P1 ;  /* 0x000000ff07077207 */ /* 0x000fe40000800000 */
[----:B------:R-:W-:-:S03]  /*9cb0*/  LOP3.LUT R6, R0, R3, RZ, 0x3c, !PT ;  /* 0x0000000300067212 */ /* 0x000fc600078e3cff */
[----:B------:R-:W-:Y:S01]  /*9cc0*/  IMAD R8, R7, 0x8, R2 ;  /* 0x0000000807087824 */ /* 0x000fe200078e0202 */
[----:B------:R-:W-:Y:S01]  /*9cd0*/  SHF.L.U32 R5, R6, 0x1f, RZ ;  /* 0x0000001f06057819 */ /* 0x000fe200000006ff */
[----:B0-----:R-:W-:Y:S06]  /*9ce0*/  @!P0 BRA `(.L_x_312) ;  /* 0x00000004002c8947 */ /* 0x001fec0003800000 */
.L_x_326:
[----:B------:R-:W1:Y:S01]  /*9cf0*/  SYNCS.PHASECHK.TRANS64.TRYWAIT P0, [R8+URZ], R5 ;  /* 0x00000005080075a7 */ /* 0x000e62000800017f */
[----:B------:R-:W-:-:S05]  /*9d00*/  VIADD R0, R7, 0x1 ;  /* 0x0000000107007836 */ /* 0x000fca0000000000 */
[----:B------:R-:W-:-:S04]  /*9d10*/  ISETP.NE.AND P1, PT, R0, 0x5, PT ;  /* 0x000000050000780c */ /* 0x000fc80003f25270 */
[----:B------:R-:W-:Y:S02]  /*9d20*/  SEL R3, RZ, 0x1, P1 ;  /* 0x00000001ff037807 */ /* 0x000fe40000800000 */
[----:B------:R-:W-:Y:S02]  /*9d30*/  SEL R7, R0, RZ, P1 ;  /* 0x000000ff00077207 */ /* 0x000fe40000800000 */
[----:B------:R-:W-:-:S03]  /*9d40*/  LOP3.LUT R6, R6, R3, RZ, 0x3c, !PT ;  /* 0x0000000306067212 */ /* 0x000fc600078e3cff */
[----:B0-----:R-:W-:Y:S01]  /*9d50*/  IMAD R9, R7, 0x8, R2 ;  /* 0x0000000807097824 */ /* 0x001fe200078e0202 */
[----:B------:R-:W-:Y:S01]  /*9d60*/  SHF.L.U32 R4, R6, 0x1f, RZ ;  /* 0x0000001f06047819 */ /* 0x000fe200000006ff */
[----:B-1----:R-:W-:Y:S06]  /*9d70*/  @!P0 BRA `(.L_x_313) ;  /* 0x00000004001c8947 */ /* 0x002fec0003800000 */
.L_x_327:
[----:B------:R-:W1:Y:S01]  /*9d80*/  SYNCS.PHASECHK.TRANS64.TRYWAIT P0, [R9+URZ], R4 ;  /* 0x00000004090075a7 */ /* 0x000e62000800017f */
[----:B------:R-:W-:-:S05]  /*9d90*/  VIADD R0, R7, 0x1 ;  /* 0x0000000107007836 */ /* 0x000fca0000000000 */
[----:B------:R-:W-:-:S04]  /*9da0*/  ISETP.NE.AND P1, PT, R0, 0x5, PT ;  /* 0x000000050000780c */ /* 0x000fc80003f25270 */
[----:B------:R-:W-:Y:S02]  /*9db0*/  SEL R3, RZ, 0x1, P1 ;  /* 0x00000001ff037807 */ /* 0x000fe40000800000 */
[----:B------:R-:W-:Y:S02]  /*9dc0*/  SEL R7, R0, RZ, P1 ;  /* 0x000000ff00077207 */ /* 0x000fe40000800000 */
[----:B------:R-:W-:-:S03]  /*9dd0*/  LOP3.LUT R11, R6, R3, RZ, 0x3c, !PT ;  /* 0x00000003060b7212 */ /* 0x000fc600078e3cff */
[----:B------:R-:W-:Y:S01]  /*9de0*/  IMAD R6, R7, 0x8, R2 ;  /* 0x0000000807067824 */ /* 0x000fe200078e0202 */
[----:B0-----:R-:W-:Y:S01]  /*9df0*/  SHF.L.U32 R5, R11, 0x1f, RZ ;  /* 0x0000001f0b057819 */ /* 0x001fe200000006ff */
[----:B-1----:R-:W-:Y:S06]  /*9e00*/  @!P0 BRA `(.L_x_314) ;  /* 0x00000004000c8947 */ /* 0x002fec0003800000 */
.L_x_328:
[----:B------:R-:W1:Y:S01]  /*9e10*/  SYNCS.PHASECHK.TRANS64.TRYWAIT P0, [R6+URZ], R5 ;  /* 0x00000005060075a7 */ /* 0x000e62000800017f */
[----:B------:R-:W-:-:S05]  /*9e20*/  VIADD R0, R7, 0x1 ;  /* 0x0000000107007836 */ /* 0x000fca0000000000 */
[----:B------:R-:W-:-:S04]  /*9e30*/  ISETP.NE.AND P1, PT, R0, 0x5, PT ;  /* 0x000000050000780c */ /* 0x000fc80003f25270 */
[----:B0-----:R-:W-:Y:S02]  /*9e40*/  SEL R4, RZ, 0x1, P1 ;  /* 0x00000001ff047807 */ /* 0x001fe40000800000 */
[----:B------:R-:W-:Y:S02]  /*9e50*/  SEL R3, R0, RZ, P1 ;  /* 0x000000ff00037207 */ /* 0x000fe40000800000 */
[----:B------:R-:W-:Y:S01]  /*9e60*/  LOP3.LUT R0, R11, R4, RZ, 0x3c, !PT ;  /* 0x000000040b007212 */ /* 0x000fe200078e3cff */
[----:B-1----:R-:W-:Y:S06]  /*9e70*/  @!P0 BRA `(.L_x_315) ;  /* 0x0000000400048947 */ /* 0x002fec0003800000 */
.L_x_329:
[----:B------:R-:W-:Y:S01]  /*9e80*/  IMAD R3, R3, 0x8, R2 ;  /* 0x0000000803037824 */ /* 0x000fe200078e0202 */
[----:B------:R-:W-:-:S07]  /*9e90*/  SHF.L.U32 R0, R0, 0x1f, RZ ;  /* 0x0000001f00007819 */ /* 0x000fce00000006ff */
.L_x_316:
[----:B-1----:R1:W2:Y:S02]  /*9ea0*/  SYNCS.PHASECHK.TRANS64.TRYWAIT P0, [R3+URZ], R0 ;  /* 0x00000000030075a7 */ /* 0x0022a4000800017f */
[----:B--2---:R-:W-:Y:S05]  /*9eb0*/  @!P0 NANOSLEEP.SYNCS 0x989680 ;  /* 0x009896800000895d */ /* 0x004fea0003900000 */
[----:B------:R-:W2:Y:S02]  /*9ec0*/  @!P0 SYNCS.PHASECHK.TRANS64 P0, [R3+URZ], R0 ;  /* 0x00000000030085a7 */ /* 0x000ea4000800007f */
[----:B--2---:R-:W-:Y:S05]  /*9ed0*/  @!P0 BRA `(.L_x_316) ;  /* 0xfffffffc00f08947 */ /* 0x004fea000383ffff */
.L_x_310:
[----:B------:R-:W-:Y:S05]  /*9ee0*/  BSYNC B0 ;  /* 0x0000000000007941 */ /* 0x000fea0003800000 */
.L_x_309:
[----:B------:R-:W-:Y:S05]  /*9ef0*/  EXIT ;  /* 0x000000000000794d */ /* 0x000fea0003800000 */
.L_x_19:
[----:B-1----:R1:W2:Y:S02]  /*9f00*/  SYNCS.PHASECHK.TRANS64.TRYWAIT P0, [R161+URZ], R0 ;  /* 0x00000000a10075a7 */ /* 0x0022a4000800017f */
[----:B--2---:R-:W-:Y:S05]  /*9f10*/  @!P0 NANOSLEEP.SYNCS 0x989680 ;  /* 0x009896800000895d */ /* 0x004fea0003900000 */
[----:B------:R-:W2:Y:S02]  /*9f20*/  @!P0 SYNCS.PHASECHK.TRANS64 P0, [R161+URZ], R0 ;  /* 0x00000000a10085a7 */ /* 0x000ea4000800007f */
[----:B--2---:R-:W-:Y:S05]  /*9f30*/  @!P0 BRA `(.L_x_19) ;  /* 0xfffffffc00f08947 */ /* 0x004fea000383ffff */
[----:B------:R-:W-:Y:S05]  /*9f40*/  BRA `(.L_x_317) ;  /* 0xffffff7400ec7947 */ /* 0x000fea000383ffff */
.L_x_24:
[----:B--2---:R2:W3:Y:S02]  /*9f50*/  SYNCS.PHASECHK.TRANS64.TRYWAIT P1, [R3+URZ], R0 ;  /* 0x00000000030075a7 */ /* 0x0044e4000802017f */
[----:B---3--:R-:W-:Y:S05]  /*9f60*/  @!P1 NANOSLEEP.SYNCS 0x989680 ;  /* 0x009896800000995d */ /* 0x008fea0003900000 */
[----:B------:R-:W3:Y:S02]  /*9f70*/  @!P1 SYNCS.PHASECHK.TRANS64 P1, [R3+URZ], R0 ;  /* 0x00000000030095a7 */ /* 0x000ee4000802007f */
[----:B---3--:R-:W-:Y:S05]  /*9f80*/  @!P1 BRA `(.L_x_24) ;  /* 0xfffffffc00f09947 */ /* 0x008fea000383ffff */
[----:B------:R-:W-:Y:S05]  /*9f90*/  BRA `(.L_x_23) ;  /* 0xffffff7800587947 */ /* 0x000fea000383ffff */
.L_x_29:
[----:B--2---:R-:W-:-:S04]  /*9fa0*/  IMAD.U32 R5, RZ, RZ, UR4 ;  /* 0x00000004ff057e24 */ /* 0x004fc8000f8e00ff */
[----:B------:R2:W3:Y:S03]  /*9fb0*/  SYNCS.PHASECHK.TRANS64.TRYWAIT P1, [R5+URZ], R4 ;  /* 0x00000004050075a7 */ /* 0x0004e6000802017f */
[----:B---3--:R-:W-:Y:S05]  /*9fc0*/  @!P1 NANOSLEEP.SYNCS 0x989680 ;  /* 0x009896800000995d */ /* 0x008fea0003900000 */
[----:B------:R-:W3:Y:S02]  /*9fd0*/  @!P1 SYNCS.PHASECHK.TRANS64 P1, [R5+URZ], R4 ;  /* 0x00000004050095a7 */ /* 0x000ee4000802007f */
[----:B---3--:R-:W-:Y:S05]  /*9fe0*/  @!P1 BRA `(.L_x_29) ;  /* 0xfffffffc00ec9947 */ /* 0x008fea000383ffff */
[----:B------:R-:W-:Y:S05]  /*9ff0*/  BRA `(.L_x_28) ;  /* 0xffffff7c00347947 */ /* 0x000fea000383ffff */
.L_x_35:
[----:B-1----:R1:W2:Y:S02]  /*a000*/  SYNCS.PHASECHK.TRANS64.TRYWAIT P0, [R161+URZ+0x10], R0 ;  /* 0x00001000a10075a7 */ /* 0x0022a4000800017f */
[----:B--2---:R-:W-:Y:S05]  /*a010*/  @!P0 NANOSLEEP.SYNCS 0x989680 ;  /* 0x009896800000895d */ /* 0x004fea0003900000 */
[----:B------:R-:W2:Y:S02]  /*a020*/  @!P0 SYNCS.PHASECHK.TRANS64 P0, [R161+URZ+0x10], R0 ;  /* 0x00001000a10085a7 */ /* 0x000ea4000800007f */
[----:B--2---:R-:W-:Y:S05]  /*a030*/  @!P0 BRA `(.L_x_35) ;  /* 0xfffffffc00f08947 */ /* 0x004fea000383ffff */
[----:B------:R-:W-:Y:S05]  /*a040*/  BRA `(.L_x_318) ;  /* 0xffffff80008c7947 */ /* 0x000fea000383ffff */
.L_x_296:
[----:B------:R-:W-:Y:S01]  /*a050*/  BSSY B1, `(.L_x_319) ;  /* 0x0000006000017945 */ /* 0x000fe20003800000 */
[----:B------:R-:W-:-:S07]  /*a060*/  IMAD.MOV.U32 R15, RZ, RZ, -0x1 ;  /* 0xffffffffff0f7424 */ /* 0x000fce00078e00ff */
[----:B-----5:R-:W-:Y:S05]  /*a070*/  WARPSYNC.COLLECTIVE R15, `(.L_x_320) ;  /* 0x000000000f0c7348 */ /* 0x020fea0003c00000 */
[----:B------:R-:W-:Y:S02]  /*a080*/  ELECT P6, UR62, PT ;  /* 0x00000000003e782f */ /* 0x000fe400038c0000 */
[----:B------:R-:W-:Y:S01]  /*a090*/  MOV R14, UR62 ;  /* 0x0000003e000e7c02 */ /* 0x000fe20008000f00 */
[----:B-----5:R-:W-:Y:S10]  /*a0a0*/  ENDCOLLECTIVE ;  /* 0x000000000000791b */ /* 0x020ff40003800000 */
.L_x_320:
[----:B------:R-:W-:Y:S05]  /*a0b0*/  BSYNC B1 ;  /* 0x0000000000017941 */ /* 0x000fea0003800000 */
.L_x_319:
[----:B------:R-:W-:Y:S05]  /*a0c0*/  BRA `(.L_x_321) ;  /* 0xffffffec00d47947 */ /* 0x000fea000383ffff */
.L_x_299:
[----:B0-----:R0:W1:Y:S02]  /*a0d0*/  SYNCS.PHASECHK.TRANS64.TRYWAIT P1, [R14+URZ+0x28], R5 ;  /* 0x000028050e0075a7 */ /* 0x001064000802017f */
[----:B-1----:R-:W-:Y:S05]  /*a0e0*/  @!P1 NANOSLEEP.SYNCS 0x989680 ;  /* 0x009896800000995d */ /* 0x002fea0003900000 */
[----:B------:R-:W1:Y:S02]  /*a0f0*/  @!P1 SYNCS.PHASECHK.TRANS64 P1, [R14+URZ+0x28], R5 ;  /* 0x000028050e0095a7 */ /* 0x000e64000802007f */
[----:B-1----:R-:W-:Y:S05]  /*a100*/  @!P1 BRA `(.L_x_299) ;  /* 0xfffffffc00f09947 */ /* 0x002fea000383ffff */
[----:B------:R-:W-:Y:S05]  /*a110*/  BRA `(.L_x_322) ;  /* 0xfffffff000087947 */ /* 0x000fea000383ffff */
.L_x_308:
[----:B------:R-:W-:Y:S01]  /*a120*/  BSSY B0, `(.L_x_323) ;  /* 0x0000006000007945 */ /* 0x000fe20003800000 */
[----:B------:R-:W-:-:S07]  /*a130*/  IMAD.MOV.U32 R15, RZ, RZ, -0x1 ;  /* 0xffffffffff0f7424 */ /* 0x000fce00078e00ff */
[----:B-----5:R-:W-:Y:S05]  /*a140*/  WARPSYNC.COLLECTIVE R15, `(.L_x_324) ;  /* 0x000000000f0c7348 */ /* 0x020fea0003c00000 */
[----:B------:R-:W-:Y:S02]  /*a150*/  ELECT P6, UR62, PT ;  /* 0x00000000003e782f */ /* 0x000fe400038c0000 */
[----:B------:R-:W-:Y:S01]  /*a160*/  MOV R14, UR62 ;  /* 0x0000003e000e7c02 */ /* 0x000fe20008000f00 */
[----:B-----5:R-:W-:Y:S10]  /*a170*/  ENDCOLLECTIVE ;  /* 0x000000000000791b */ /* 0x020ff40003800000 */
.L_x_324:
[----:B------:R-:W-:Y:S05]  /*a180*/  BSYNC B0 ;  /* 0x0000000000007941 */ /* 0x000fea0003800000 */
.L_x_323:
[----:B------:R-:W-:Y:S05]  /*a190*/  BRA `(.L_x_325) ;  /* 0xfffffff800807947 */ /* 0x000fea000383ffff */
.L_x_312:
[----:B0-----:R0:W1:Y:S02]  /*a1a0*/  SYNCS.PHASECHK.TRANS64.TRYWAIT P0, [R9+URZ], R4 ;  /* 0x00000004090075a7 */ /* 0x001064000800017f */
[----:B-1----:R-:W-:Y:S05]  /*a1b0*/  @!P0 NANOSLEEP.SYNCS 0x989680 ;  /* 0x009896800000895d */ /* 0x002fea0003900000 */
[----:B------:R-:W1:Y:S02]  /*a1c0*/  @!P0 SYNCS.PHASECHK.TRANS64 P0, [R9+URZ], R4 ;  /* 0x00000004090085a7 */ /* 0x000e64000800007f */
[----:B-1----:R-:W-:Y:S05]  /*a1d0*/  @!P0 BRA `(.L_x_312) ;  /* 0xfffffffc00f08947 */ /* 0x002fea000383ffff */
[----:B------:R-:W-:Y:S05]  /*a1e0*/  BRA `(.L_x_326) ;  /* 0xfffffff800c07947 */ /* 0x000fea000383ffff */
.L_x_313:
[----:B0-----:R0:W1:Y:S02]  /*a1f0*/  SYNCS.PHASECHK.TRANS64.TRYWAIT P0, [R8+URZ], R5 ;  /* 0x00000005080075a7 */ /* 0x001064000800017f */
[----:B-1----:R-:W-:Y:S05]  /*a200*/  @!P0 NANOSLEEP.SYNCS 0x989680 ;  /* 0x009896800000895d */ /* 0x002fea0003900000 */
[----:B------:R-:W1:Y:S02]  /*a210*/  @!P0 SYNCS.PHASECHK.TRANS64 P0, [R8+URZ], R5 ;  /* 0x00000005080085a7 */ /* 0x000e64000800007f */
[----:B-1----:R-:W-:Y:S05]  /*a220*/  @!P0 BRA `(.L_x_313) ;  /* 0xfffffffc00f08947 */ /* 0x002fea000383ffff */
[----:B------:R-:W-:Y:S05]  /*a230*/  BRA `(.L_x_327) ;  /* 0xfffffff800d07947 */ /* 0x000fea000383ffff */
.L_x_314:
[----:B0-----:R0:W1:Y:S02]  /*a240*/  SYNCS.PHASECHK.TRANS64.TRYWAIT P0, [R9+URZ], R4 ;  /* 0x00000004090075a7 */ /* 0x001064000800017f */
[----:B-1----:R-:W-:Y:S05]  /*a250*/  @!P0 NANOSLEEP.SYNCS 0x989680 ;  /* 0x009896800000895d */ /* 0x002fea0003900000 */
[----:B------:R-:W1:Y:S02]  /*a260*/  @!P0 SYNCS.PHASECHK.TRANS64 P0, [R9+URZ], R4 ;  /* 0x00000004090085a7 */ /* 0x000e64000800007f */
[----:B-1----:R-:W-:Y:S05]  /*a270*/  @!P0 BRA `(.L_x_314) ;  /* 0xfffffffc00f08947 */ /* 0x002fea000383ffff */
[----:B------:R-:W-:Y:S05]  /*a280*/  BRA `(.L_x_328) ;  /* 0xfffffff800e07947 */ /* 0x000fea000383ffff */
.L_x_315:
[----:B0-----:R0:W1:Y:S02]  /*a290*/  SYNCS.PHASECHK.TRANS64.TRYWAIT P0, [R6+URZ], R5 ;  /* 0x00000005060075a7 */ /* 0x001064000800017f */
[----:B-1----:R-:W-:Y:S05]  /*a2a0*/  @!P0 NANOSLEEP.SYNCS 0x989680 ;  /* 0x009896800000895d */ /* 0x002fea0003900000 */
[----:B------:R-:W1:Y:S02]  /*a2b0*/  @!P0 SYNCS.PHASECHK.TRANS64 P0, [R6+URZ], R5 ;  /* 0x00000005060085a7 */ /* 0x000e64000800007f */
[----:B-1----:R-:W-:Y:S05]  /*a2c0*/  @!P0 BRA `(.L_x_315) ;  /* 0xfffffffc00f08947 */ /* 0x002fea000383ffff */
[----:B------:R-:W-:Y:S05]  /*a2d0*/  BRA `(.L_x_329) ;  /* 0xfffffff800e87947 */ /* 0x000fea000383ffff */
.L_x_330:
[----:B------:R-:W-:-:S00]  /*a2e0*/  BRA `(.L_x_330) ;  /* 0xfffffffc00fc7947 */ /* 0x000fc0000383ffff */
[----:B------:R-:W-:-:S00]  /*a2f0*/  NOP ;  /* 0x0000000000007918 */ /* 0x000fc00000000000 */
        /* <DEDUP_REMOVED lines=8> */
.L_x_331:


//--------------------- .nv.global.init           --------------------------
	.section	.nv.global.init,"aw",@progbits
.nv.global.init:
	.type		$str$22,@object
	.size		$str$22,($str$23 - $str$22)
$str$22:
        /*0000*/ 	.byte	0x6b, 0x5f, 0x74, 0x69, 0x6c, 0x65, 0x5f, 0x63, 0x6f, 0x75, 0x6e, 0x74, 0x20, 0x3e, 0x3d, 0x20
        /*0010*/ 	.byte	0x31, 0x00
	.type		$str$23,@object
	.size		$str$23,(__unnamed_1 - $str$23)
$str$23:
        /*0012*/ 	.byte	0x2f, 0x74, 0x6d, 0x70, 0x2f, 0x63, 0x75, 0x74, 0x6c, 0x61, 0x73, 0x73, 0x5f, 0x73, 0x77, 0x65
        /*0022*/ 	.byte	0x65, 0x70, 0x5f, 0x73, 0x72, 0x63, 0x2f, 0x69, 0x6e, 0x63, 0x6c, 0x75, 0x64, 0x65, 0x2f, 0x63
        /*0032*/ 	.byte	0x75, 0x74, 0x6c, 0x61, 0x73, 0x73, 0x2f, 0x67, 0x65, 0x6d, 0x6d, 0x2f, 0x63, 0x6f, 0x6c, 0x6c
        /*0042*/ 	.byte	0x65, 0x63, 0x74, 0x69, 0x76, 0x65, 0x2f, 0x73, 0x6d, 0x39, 0x30, 0x5f, 0x6d, 0x6d, 0x61, 0x5f
        /*0052*/ 	.byte	0x74, 0x6d, 0x61, 0x5f, 0x67, 0x6d, 0x6d, 0x61, 0x5f, 0x73, 0x73, 0x5f, 0x77, 0x61, 0x72, 0x70
        /*0062*/ 	.byte	0x73, 0x70, 0x65, 0x63, 0x69, 0x61, 0x6c, 0x69, 0x7a, 0x65, 0x64, 0x2e, 0x68, 0x70, 0x70, 0x00
	.type		__unnamed_1,@object
	.size		__unnamed_1,(.L_0 - __unnamed_1)
__unnamed_1:
        /*0072*/ 	.byte	0x76, 0x6f, 0x69, 0x64, 0x20, 0x63, 0x75, 0x74, 0x6c, 0x61, 0x73, 0x73, 0x3a, 0x3a, 0x67, 0x65
        /* <DEDUP_REMOVED lines=175> */
        /*0b72*/ 	.byte	0x69, 0x64, 0x65, 0x6e, 0x74, 0x69, 0x74, 0x79, 0x5d, 0x00
.L_0:


//--------------------- .nv.shared._ZN7cutlass13device_kernelINS_4gemm6kernel13GemmUniversalIN4cute5tupleIJiiiiEEENS1_10collective13CollectiveMmaINS1_34MainloopSm90TmaGmmaWarpSpecializedILi5ENS5_IJNS4_1CILi2EEENSA_ILi1EEESC_EEENS1_32KernelTmaWarpSpecializedPingpongEEENS5_IJNSA_ILi64EEENSA_ILi256EEENSA_ILi32EEEEEEfNS5_IJlSC_lEEEfSK_NS4_8TiledMMAINS4_8MMA_AtomIJNS4_4SM904GMMA30MMA_64x256x8_F32TF32TF32_SS_TNILNSO_7ScaleInE1ELSQ_1EEEEEENS4_6LayoutINS5_IJSC_SC_SC_EEENS5_IJNSA_ILi0EEESV_SV_EEEEENS5_IJNS4_10UnderscoreESY_SY_EEEEENS4_13SM90_TMA_LOADENS4_14ComposedLayoutINS4_7SwizzleILi3ELi4ELi3EEENS4_18smem_ptr_flag_bitsILi32EEENST_INS5_IJNSA_ILi8EEESI_EEENS5_IJSI_SC_EEEEEEEvNS4_8identityENS4_23SM90_TMA_LOAD_MULTICASTES1B_vS1C_EENS_8epilogue10collective6detail29Sm90TmaWarpSpecializedAdapterINS1G_15DefaultEpilogueIfSK_SK_NS1F_6thread17LinearCombinationIfLi1EffLNS1K_9ScaleType4KindE0ELNS_15FloatRoundStyleE2EfEENS1_15EpilogueDefaultEEEEEvvEEEEvNT_6ParamsE --------------------------
	.section	.nv.shared._ZN7cutlass13device_kernelINS_4gemm6kernel13GemmUniversalIN4cute5tupleIJiiiiEEENS1_10collective13CollectiveMmaINS1_34MainloopSm90TmaGmmaWarpSpecializedILi5ENS5_IJNS4_1CILi2EEENSA_ILi1EEESC_EEENS1_32KernelTmaWarpSpecializedPingpongEEENS5_IJNSA_ILi64EEENSA_ILi256EEENSA_ILi32EEEEEEfNS5_IJlSC_lEEEfSK_NS4_8TiledMMAINS4_8MMA_AtomIJNS4_4SM904GMMA30MMA_64x256x8_F32TF32TF32_SS_TNILNSO_7ScaleInE1ELSQ_1EEEEEENS4_6LayoutINS5_IJSC_SC_SC_EEENS5_IJNSA_ILi0EEESV_SV_EEEEENS5_IJNS4_10UnderscoreESY_SY_EEEEENS4_13SM90_TMA_LOADENS4_14ComposedLayoutINS4_7SwizzleILi3ELi4ELi3EEENS4_18smem_ptr_flag_bitsILi32EEENST_INS5_IJNSA_ILi8EEESI_EEENS5_IJSI_SC_EEEEEEEvNS4_8identityENS4_23SM90_TMA_LOAD_MULTICASTES1B_vS1C_EENS_8epilogue10collective6detail29Sm90TmaWarpSpecializedAdapterINS1G_15DefaultEpilogueIfSK_SK_NS1F_6thread17LinearCombinationIfLi1EffLNS1K_9ScaleType4KindE0ELNS_15FloatRoundStyleE2EfEENS1_15EpilogueDefaultEEEEEvvEEEEvNT_6ParamsE,"aw",@nobits
	.sectionflags	@""
	.align	16
	.zero		1024


//--------------------- .nv.shared.reserved.0     --------------------------
	.section	.nv.shared.reserved.0,"aw",@nobits
	.weak		__nv_reservedSMEM_offset_0_alias
	.size		__nv_reservedSMEM_offset_0_alias, 0, 0
	.other		__nv_reservedSMEM_offset_0_alias,@"STO_CUDA_RESERVED_SHARED STV_DEFAULT"
__nv_reservedSMEM_offset_0_alias:
	.zero		0


//--------------------- .nv.global                --------------------------
	.section	.nv.global,"aw",@nobits
.nv.global:
	.type		_ZN40_INTERNAL_c0879e51_4_k_cu_a9802b6a_246274cute1_E,@object
	.size		_ZN40_INTERNAL_c0879e51_4_k_cu_a9802b6a_246274cute1_E,(_ZN40_INTERNAL_c0879e51_4_k_cu_a9802b6a_246274cuda3std3__45__cpo6cbeginE - _ZN40_INTERNAL_c0879e51_4_k_cu_a9802b6a_246274cute1_E)
_ZN40_INTERNAL_c0879e51_4_k_cu_a9802b6a_246274cute1_E:
	.zero		1
	.type		_ZN40_INTERNAL_c0879e51_4_k_cu_a9802b6a_246274cuda3std3__45__cpo6cbeginE,@object
	.size		_ZN40_INTERNAL_c0879e51_4_k_cu_a9802b6a_246274cuda3std3__45__cpo6cbeginE,(_ZN40_INTERNAL_c0879e51_4_k_cu_a9802b6a_246274cuda3std3__48in_placeE - _ZN40_INTERNAL_c0879e51_4_k_cu_a9802b6a_246274cuda3std3__45__cpo6cbeginE)
_ZN40_INTERNAL_c0879e51_4_k_cu_a9802b6a_246274cuda3std3__45__cpo6cbeginE:
	.zero		1
	.type		_ZN40_INTERNAL_c0879e51_4_k_cu_a9802b6a_246274cuda3std3__48in_placeE,@object
	.size		_ZN40_INTERNAL_c0879e51_4_k_cu_a9802b6a_246274cuda3std3__48in_placeE,(_ZN40_INTERNAL_c0879e51_4_k_cu_a9802b6a_246274cuda3std6ranges3__45__cpo9iter_moveE - _ZN40_INTERNAL_c0879e51_4_k_cu_a9802b6a_246274cuda3std3__48in_placeE)
_ZN40_INTERNAL_c0879e51_4_k_cu_a9802b6a_246274cuda3std3__48in_placeE:
	.zero		1
	.type		_ZN40_INTERNAL_c0879e51_4_k_cu_a9802b6a_246274cuda3std6ranges3__45__cpo9iter_moveE,@object
	.size		_ZN40_INTERNAL_c0879e51_4_k_cu_a9802b6a_246274cuda3std6ranges3__45__cpo9iter_moveE,(_ZN40_INTERNAL_c0879e51_4_k_cu_a9802b6a_246274cuda3std3__45__cpo5beginE - _ZN40_INTERNAL_c0879e51_4_k_cu_a9802b6a_246274cuda3std6ranges3__45__cpo9iter_moveE)
_ZN40_INTERNAL_c0879e51_4_k_cu_a9802b6a_246274cuda3std6ranges3__45__cpo9iter_moveE:
	.zero		1
	.type		_ZN40_INTERNAL_c0879e51_4_k_cu_a9802b6a_246274cuda3std3__45__cpo5beginE,@object
	.size		_ZN40_INTERNAL_c0879e51_4_k_cu_a9802b6a_246274cuda3std3__45__cpo5beginE,(_ZN40_INTERNAL_c0879e51_4_k_cu_a9802b6a_246274cuda3std3__442_GLOBAL__N__c0879e51_4_k_cu_a9802b6a_246276ignoreE - _ZN40_INTERNAL_c0879e51_4_k_cu_a9802b6a_246274cuda3std3__45__cpo5beginE)
_ZN40_INTERNAL_c0879e51_4_k_cu_a9802b6a_246274cuda3std3__45__cpo5beginE:
	.zero		1
	.type		_ZN40_INTERNAL_c0879e51_4_k_cu_a9802b6a_246274cuda3std3__442_GLOBAL__N__c0879e51_4_k_cu_a9802b6a_246276ignoreE,@object
	.size		_ZN40_INTERNAL_c0879e51_4_k_cu_a9802b6a_246274cuda3std3__442_GLOBAL__N__c0879e51_4_k_cu_a9802b6a_246276ignoreE,(_ZN40_INTERNAL_c0879e51_4_k_cu_a9802b6a_246274cute7productE - _ZN40_INTERNAL_c0879e51_4_k_cu_a9802b6a_246274cuda3std3__442_GLOBAL__N__c0879e51_4_k_cu_a9802b6a_246276ignoreE)
_ZN40_INTERNAL_c0879e51_4_k_cu_a9802b6a_246274cuda3std3__442_GLOBAL__N__c0879e51_4_k_cu_a9802b6a_246276ignoreE:
	.zero		1
	.type		_ZN40_INTERNAL_c0879e51_4_k_cu_a9802b6a_246274cute7productE,@object
	.size		_ZN40_INTERNAL_c0879e51_4_k_cu_a9802b6a_246274cute7productE,(_ZN40_INTERNAL_c0879e51_4_k_cu_a9802b6a_246274cuda3std3__45__cpo3endE - _ZN40_INTERNAL_c0879e51_4_k_cu_a9802b6a_246274cute7productE)
_ZN40_INTERNAL_c0879e51_4_k_cu_a9802b6a_246274cute7productE:
	.zero		1
	.type		_ZN40_INTERNAL_c0879e51_4_k_cu_a9802b6a_246274cuda3std3__45__cpo3endE,@object
	.size		_ZN40_INTERNAL_c0879e51_4_k_cu_a9802b6a_246274cuda3std3__45__cpo3endE,(_ZN40_INTERNAL_c0879e51_4_k_cu_a9802b6a_246274cuda3std3__419piecewise_constructE - _ZN40_INTERNAL_c0879e51_4_k_cu_a9802b6a_246274cuda3std3__45__cpo3endE)
_ZN40_INTERNAL_c0879e51_4_k_cu_a9802b6a_246274cuda3std3__45__cpo3endE:
	.zero		1
	.type		_ZN40_INTERNAL_c0879e51_4_k_cu_a9802b6a_246274cuda3std3__419piecewise_constructE,@object
	.size		_ZN40_INTERNAL_c0879e51_4_k_cu_a9802b6a_246274cuda3std3__419piecewise_constructE,(_ZN40_INTERNAL_c0879e51_4_k_cu_a9802b6a_246274cuda3std3__45__cpo4cendE - _ZN40_INTERNAL_c0879e51_4_k_cu_a9802b6a_246274cuda3std3__419piecewise_constructE)
_ZN40_INTERNAL_c0879e51_4_k_cu_a9802b6a_246274cuda3std3__419piecewise_constructE:
	.zero		1
	.type		_ZN40_INTERNAL_c0879e51_4_k_cu_a9802b6a_246274cuda3std3__45__cpo4cendE,@object
	.size		_ZN40_INTERNAL_c0879e51_4_k_cu_a9802b6a_246274cuda3std3__45__cpo4cendE,(_ZN40_INTERNAL_c0879e51_4_k_cu_a9802b6a_246274cuda3std6ranges3__45__cpo4swapE - _ZN40_INTERNAL_c0879e51_4_k_cu_a9802b6a_246274cuda3std3__45__cpo4cendE)
_ZN40_INTERNAL_c0879e51_4_k_cu_a9802b6a_246274cuda3std3__45__cpo4cendE:
	.zero		1
	.type		_ZN40_INTERNAL_c0879e51_4_k_cu_a9802b6a_246274cuda3std6ranges3__45__cpo4swapE,@object
	.size		_ZN40_INTERNAL_c0879e51_4_k_cu_a9802b6a_246274cuda3std6ranges3__45__cpo4swapE,(.L_8 - _ZN40_INTERNAL_c0879e51_4_k_cu_a9802b6a_246274cuda3std6ranges3__45__cpo4swapE)
_ZN40_INTERNAL_c0879e51_4_k_cu_a9802b6a_246274cuda3std6ranges3__45__cpo4swapE:
	.zero		1
.L_8:


//--------------------- .nv.constant0._ZN7cutlass13device_kernelINS_4gemm6kernel13GemmUniversalIN4cute5tupleIJiiiiEEENS1_10collective13CollectiveMmaINS1_34MainloopSm90TmaGmmaWarpSpecializedILi5ENS5_IJNS4_1CILi2EEENSA_ILi1EEESC_EEENS1_32KernelTmaWarpSpecializedPingpongEEENS5_IJNSA_ILi64EEENSA_ILi256EEENSA_ILi32EEEEEEfNS5_IJlSC_lEEEfSK_NS4_8TiledMMAINS4_8MMA_AtomIJNS4_4SM904GMMA30MMA_64x256x8_F32TF32TF32_SS_TNILNSO_7ScaleInE1ELSQ_1EEEEEENS4_6LayoutINS5_IJSC_SC_SC_EEENS5_IJNSA_ILi0EEESV_SV_EEEEENS5_IJNS4_10UnderscoreESY_SY_EEEEENS4_13SM90_TMA_LOADENS4_14ComposedLayoutINS4_7SwizzleILi3ELi4ELi3EEENS4_18smem_ptr_flag_bitsILi32EEENST_INS5_IJNSA_ILi8EEESI_EEENS5_IJSI_SC_EEEEEEEvNS4_8identityENS4_23SM90_TMA_LOAD_MULTICASTES1B_vS1C_EENS_8epilogue10collective6detail29Sm90TmaWarpSpecializedAdapterINS1G_15DefaultEpilogueIfSK_SK_NS1F_6thread17LinearCombinationIfLi1EffLNS1K_9ScaleType4KindE0ELNS_15FloatRoundStyleE2EfEENS1_15EpilogueDefaultEEEEEvvEEEEvNT_6ParamsE --------------------------
	.section	.nv.constant0._ZN7cutlass13device_kernelINS_4gemm6kernel13GemmUniversalIN4cute5tupleIJiiiiEEENS1_10collective13CollectiveMmaINS1_34MainloopSm90TmaGmmaWarpSpecializedILi5ENS5_IJNS4_1CILi2EEENSA_ILi1EEESC_EEENS1_32KernelTmaWarpSpecializedPingpongEEENS5_IJNSA_ILi64EEENSA_ILi256EEENSA_ILi32EEEEEEfNS5_IJlSC_lEEEfSK_NS4_8TiledMMAINS4_8MMA_AtomIJNS4_4SM904GMMA30MMA_64x256x8_F32TF32TF32_SS_TNILNSO_7ScaleInE1ELSQ_1EEEEEENS4_6LayoutINS5_IJSC_SC_SC_EEENS5_IJNSA_ILi0EEESV_SV_EEEEENS5_IJNS4_10UnderscoreESY_SY_EEEEENS4_13SM90_TMA_LOADENS4_14ComposedLayoutINS4_7SwizzleILi3ELi4ELi3EEENS4_18smem_ptr_flag_bitsILi32EEENST_INS5_IJNSA_ILi8EEESI_EEENS5_IJSI_SC_EEEEEEEvNS4_8identityENS4_23SM90_TMA_LOAD_MULTICASTES1B_vS1C_EENS_8epilogue10collective6detail29Sm90TmaWarpSpecializedAdapterINS1G_15DefaultEpilogueIfSK_SK_NS1F_6thread17LinearCombinationIfLi1EffLNS1K_9ScaleType4KindE0ELNS_15FloatRoundStyleE2EfEENS1_15EpilogueDefaultEEEEEvvEEEEvNT_6ParamsE,"a",@progbits
	.sectionflags	@""
	.align	4
.nv.constant0._ZN7cutlass13device_kernelINS_4gemm6kernel13GemmUniversalIN4cute5tupleIJiiiiEEENS1_10collective13CollectiveMmaINS1_34MainloopSm90TmaGmmaWarpSpecializedILi5ENS5_IJNS4_1CILi2EEENSA_ILi1EEESC_EEENS1_32KernelTmaWarpSpecializedPingpongEEENS5_IJNSA_ILi64EEENSA_ILi256EEENSA_ILi32EEEEEEfNS5_IJlSC_lEEEfSK_NS4_8TiledMMAINS4_8MMA_AtomIJNS4_4SM904GMMA30MMA_64x256x8_F32TF32TF32_SS_TNILNSO_7ScaleInE1ELSQ_1EEEEEENS4_6LayoutINS5_IJSC_SC_SC_EEENS5_IJNSA_ILi0EEESV_SV_EEEEENS5_IJNS4_10UnderscoreESY_SY_EEEEENS4_13SM90_TMA_LOADENS4_14ComposedLayoutINS4_7SwizzleILi3ELi4ELi3EEENS4_18smem_ptr_flag_bitsILi32EEENST_INS5_IJNSA_ILi8EEESI_EEENS5_IJSI_SC_EEEEEEEvNS4_8identityENS4_23SM90_TMA_LOAD_MULTICASTES1B_vS1C_EENS_8epilogue10collective6detail29Sm90TmaWarpSpecializedAdapterINS1G_15DefaultEpilogueIfSK_SK_NS1F_6thread17LinearCombinationIfLi1EffLNS1K_9ScaleType4KindE0ELNS_15FloatRoundStyleE2EfEENS1_15EpilogueDefaultEEEEEvvEEEEvNT_6ParamsE:
	.zero		1664


//--------------------- SYMBOLS --------------------------

	.type		.nv.reservedSmem.offset0,@object
	.size		.nv.reservedSmem.offset0,0x4
	.type		__assertfail,@function
